//
// Generated by NVIDIA NVVM Compiler
//
// Compiler Build ID: CL-36424714
// Cuda compilation tools, release 13.0, V13.0.88
// Based on NVVM 20.0.0
//

.version 9.0
.target sm_100
.address_size 64

	// .globl	_Z12setup_kernelP17curandStateXORWOWm
.func  (.param .b64 func_retval0) __internal_accurate_pow
(
	.param .b64 __internal_accurate_pow_param_0
)
;
.global .align 4 .b8 precalc_xorwow_matrix[102400];
.global .align 4 .b8 precalc_xorwow_offset_matrix[102400];
.global .align 4 .b8 mrg32k3aM1[2304];
.global .align 4 .b8 mrg32k3aM2[2304];
.global .align 4 .b8 mrg32k3aM1SubSeq[2016];
.global .align 4 .b8 mrg32k3aM2SubSeq[2016];
.global .align 4 .b8 mrg32k3aM1Seq[2304];
.global .align 4 .b8 mrg32k3aM2Seq[2304];
.const .align 8 .b8 __cr_lgamma_table[72];
.const .align 4 .u32 dev_N;
.const .align 4 .u32 dev_M;
.const .align 4 .u32 dev_DIF;

.visible .entry _Z12setup_kernelP17curandStateXORWOWm(
	.param .u64 .ptr .align 1 _Z12setup_kernelP17curandStateXORWOWm_param_0,
	.param .u64 _Z12setup_kernelP17curandStateXORWOWm_param_1
)
{
	.reg .pred 	%p<31>;
	.reg .b32 	%r<420>;
	.reg .b64 	%rd<19>;

	ld.param.u64 	%rd8, [_Z12setup_kernelP17curandStateXORWOWm_param_0];
	ld.param.u64 	%rd9, [_Z12setup_kernelP17curandStateXORWOWm_param_1];
	mov.u32 	%r183, %ctaid.x;
	mov.u32 	%r184, %ntid.x;
	mov.u32 	%r185, %tid.x;
	mad.lo.s32 	%r186, %r183, %r184, %r185;
	mov.u32 	%r187, %ctaid.y;
	mov.u32 	%r188, %ntid.y;
	mov.u32 	%r189, %tid.y;
	mad.lo.s32 	%r190, %r187, %r188, %r189;
	ld.const.u32 	%r191, [dev_N];
	mad.lo.s32 	%r1, %r191, %r190, %r186;
	setp.le.s32 	%p1, %r191, %r186;
	ld.const.u32 	%r192, [dev_M];
	setp.eq.s32 	%p2, %r190, 0;
	setp.gt.s32 	%p3, %r192, 0;
	and.pred  	%p4, %p2, %p3;
	not.pred 	%p6, %p4;
	or.pred  	%p7, %p1, %p6;
	@%p7 bra 	$L__BB0_44;
	cvta.to.global.u64 	%rd10, %rd8;
	cvt.s64.s32 	%rd18, %r1;
	mul.wide.s32 	%rd11, %r1, 48;
	add.s64 	%rd2, %rd10, %rd11;
	cvt.u32.u64 	%r193, %rd9;
	xor.b32  	%r194, %r193, -1429050551;
	mul.lo.s32 	%r195, %r194, 1099087573;
	{ .reg .b32 tmp; mov.b64 {tmp, %r196}, %rd9; }
	xor.b32  	%r197, %r196, -136515619;
	mul.lo.s32 	%r198, %r197, -1703105765;
	add.s32 	%r199, %r195, %r198;
	add.s32 	%r200, %r199, 6615241;
	add.s32 	%r201, %r195, 123456789;
	st.global.v2.u32 	[%rd2], {%r200, %r201};
	xor.b32  	%r202, %r195, 362436069;
	add.s32 	%r203, %r198, 521288629;
	st.global.v2.u32 	[%rd2+8], {%r202, %r203};
	xor.b32  	%r204, %r198, 88675123;
	add.s32 	%r205, %r195, 5783321;
	st.global.v2.u32 	[%rd2+16], {%r204, %r205};
	setp.eq.s32 	%p8, %r1, 0;
	@%p8 bra 	$L__BB0_43;
	mov.b32 	%r326, 0;
$L__BB0_3:
	and.b64  	%rd4, %rd18, 3;
	setp.eq.s64 	%p9, %rd4, 0;
	@%p9 bra 	$L__BB0_42;
	mul.wide.u32 	%rd12, %r326, 3200;
	mov.u64 	%rd13, precalc_xorwow_matrix;
	add.s64 	%rd5, %rd13, %rd12;
	cvt.u32.u64 	%r3, %rd4;
	mov.b32 	%r327, 0;
$L__BB0_5:
	mov.b32 	%r340, 0;
	mov.u32 	%r341, %r340;
	mov.u32 	%r342, %r340;
	mov.u32 	%r343, %r340;
	mov.u32 	%r344, %r340;
	mov.u32 	%r333, %r340;
$L__BB0_6:
	mul.wide.u32 	%rd14, %r333, 4;
	add.s64 	%rd15, %rd2, %rd14;
	ld.global.u32 	%r11, [%rd15+4];
	shl.b32 	%r12, %r333, 5;
	mov.b32 	%r339, 0;
$L__BB0_7:
	.pragma "nounroll";
	shr.u32 	%r210, %r11, %r339;
	and.b32  	%r211, %r210, 1;
	setp.eq.b32 	%p10, %r211, 1;
	not.pred 	%p11, %p10;
	add.s32 	%r212, %r12, %r339;
	mul.lo.s32 	%r213, %r212, 5;
	mul.wide.u32 	%rd16, %r213, 4;
	add.s64 	%rd6, %rd5, %rd16;
	@%p11 bra 	$L__BB0_9;
	ld.global.u32 	%r214, [%rd6];
	xor.b32  	%r344, %r344, %r214;
	ld.global.u32 	%r215, [%rd6+4];
	xor.b32  	%r343, %r343, %r215;
	ld.global.u32 	%r216, [%rd6+8];
	xor.b32  	%r342, %r342, %r216;
	ld.global.u32 	%r217, [%rd6+12];
	xor.b32  	%r341, %r341, %r217;
	ld.global.u32 	%r218, [%rd6+16];
	xor.b32  	%r340, %r340, %r218;
$L__BB0_9:
	and.b32  	%r220, %r210, 2;
	setp.eq.s32 	%p12, %r220, 0;
	@%p12 bra 	$L__BB0_11;
	ld.global.u32 	%r221, [%rd6+20];
	xor.b32  	%r344, %r344, %r221;
	ld.global.u32 	%r222, [%rd6+24];
	xor.b32  	%r343, %r343, %r222;
	ld.global.u32 	%r223, [%rd6+28];
	xor.b32  	%r342, %r342, %r223;
	ld.global.u32 	%r224, [%rd6+32];
	xor.b32  	%r341, %r341, %r224;
	ld.global.u32 	%r225, [%rd6+36];
	xor.b32  	%r340, %r340, %r225;
$L__BB0_11:
	and.b32  	%r227, %r210, 4;
	setp.eq.s32 	%p13, %r227, 0;
	@%p13 bra 	$L__BB0_13;
	ld.global.u32 	%r228, [%rd6+40];
	xor.b32  	%r344, %r344, %r228;
	ld.global.u32 	%r229, [%rd6+44];
	xor.b32  	%r343, %r343, %r229;
	ld.global.u32 	%r230, [%rd6+48];
	xor.b32  	%r342, %r342, %r230;
	ld.global.u32 	%r231, [%rd6+52];
	xor.b32  	%r341, %r341, %r231;
	ld.global.u32 	%r232, [%rd6+56];
	xor.b32  	%r340, %r340, %r232;
$L__BB0_13:
	and.b32  	%r234, %r210, 8;
	setp.eq.s32 	%p14, %r234, 0;
	@%p14 bra 	$L__BB0_15;
	ld.global.u32 	%r235, [%rd6+60];
	xor.b32  	%r344, %r344, %r235;
	ld.global.u32 	%r236, [%rd6+64];
	xor.b32  	%r343, %r343, %r236;
	ld.global.u32 	%r237, [%rd6+68];
	xor.b32  	%r342, %r342, %r237;
	ld.global.u32 	%r238, [%rd6+72];
	xor.b32  	%r341, %r341, %r238;
	ld.global.u32 	%r239, [%rd6+76];
	xor.b32  	%r340, %r340, %r239;
$L__BB0_15:
	and.b32  	%r241, %r210, 16;
	setp.eq.s32 	%p15, %r241, 0;
	@%p15 bra 	$L__BB0_17;
	ld.global.u32 	%r242, [%rd6+80];
	xor.b32  	%r344, %r344, %r242;
	ld.global.u32 	%r243, [%rd6+84];
	xor.b32  	%r343, %r343, %r243;
	ld.global.u32 	%r244, [%rd6+88];
	xor.b32  	%r342, %r342, %r244;
	ld.global.u32 	%r245, [%rd6+92];
	xor.b32  	%r341, %r341, %r245;
	ld.global.u32 	%r246, [%rd6+96];
	xor.b32  	%r340, %r340, %r246;
$L__BB0_17:
	and.b32  	%r248, %r210, 32;
	setp.eq.s32 	%p16, %r248, 0;
	@%p16 bra 	$L__BB0_19;
	ld.global.u32 	%r249, [%rd6+100];
	xor.b32  	%r344, %r344, %r249;
	ld.global.u32 	%r250, [%rd6+104];
	xor.b32  	%r343, %r343, %r250;
	ld.global.u32 	%r251, [%rd6+108];
	xor.b32  	%r342, %r342, %r251;
	ld.global.u32 	%r252, [%rd6+112];
	xor.b32  	%r341, %r341, %r252;
	ld.global.u32 	%r253, [%rd6+116];
	xor.b32  	%r340, %r340, %r253;
$L__BB0_19:
	and.b32  	%r255, %r210, 64;
	setp.eq.s32 	%p17, %r255, 0;
	@%p17 bra 	$L__BB0_21;
	ld.global.u32 	%r256, [%rd6+120];
	xor.b32  	%r344, %r344, %r256;
	ld.global.u32 	%r257, [%rd6+124];
	xor.b32  	%r343, %r343, %r257;
	ld.global.u32 	%r258, [%rd6+128];
	xor.b32  	%r342, %r342, %r258;
	ld.global.u32 	%r259, [%rd6+132];
	xor.b32  	%r341, %r341, %r259;
	ld.global.u32 	%r260, [%rd6+136];
	xor.b32  	%r340, %r340, %r260;
$L__BB0_21:
	and.b32  	%r262, %r210, 128;
	setp.eq.s32 	%p18, %r262, 0;
	@%p18 bra 	$L__BB0_23;
	ld.global.u32 	%r263, [%rd6+140];
	xor.b32  	%r344, %r344, %r263;
	ld.global.u32 	%r264, [%rd6+144];
	xor.b32  	%r343, %r343, %r264;
	ld.global.u32 	%r265, [%rd6+148];
	xor.b32  	%r342, %r342, %r265;
	ld.global.u32 	%r266, [%rd6+152];
	xor.b32  	%r341, %r341, %r266;
	ld.global.u32 	%r267, [%rd6+156];
	xor.b32  	%r340, %r340, %r267;
$L__BB0_23:
	and.b32  	%r269, %r210, 256;
	setp.eq.s32 	%p19, %r269, 0;
	@%p19 bra 	$L__BB0_25;
	ld.global.u32 	%r270, [%rd6+160];
	xor.b32  	%r344, %r344, %r270;
	ld.global.u32 	%r271, [%rd6+164];
	xor.b32  	%r343, %r343, %r271;
	ld.global.u32 	%r272, [%rd6+168];
	xor.b32  	%r342, %r342, %r272;
	ld.global.u32 	%r273, [%rd6+172];
	xor.b32  	%r341, %r341, %r273;
	ld.global.u32 	%r274, [%rd6+176];
	xor.b32  	%r340, %r340, %r274;
$L__BB0_25:
	and.b32  	%r276, %r210, 512;
	setp.eq.s32 	%p20, %r276, 0;
	@%p20 bra 	$L__BB0_27;
	ld.global.u32 	%r277, [%rd6+180];
	xor.b32  	%r344, %r344, %r277;
	ld.global.u32 	%r278, [%rd6+184];
	xor.b32  	%r343, %r343, %r278;
	ld.global.u32 	%r279, [%rd6+188];
	xor.b32  	%r342, %r342, %r279;
	ld.global.u32 	%r280, [%rd6+192];
	xor.b32  	%r341, %r341, %r280;
	ld.global.u32 	%r281, [%rd6+196];
	xor.b32  	%r340, %r340, %r281;
$L__BB0_27:
	and.b32  	%r283, %r210, 1024;
	setp.eq.s32 	%p21, %r283, 0;
	@%p21 bra 	$L__BB0_29;
	ld.global.u32 	%r284, [%rd6+200];
	xor.b32  	%r344, %r344, %r284;
	ld.global.u32 	%r285, [%rd6+204];
	xor.b32  	%r343, %r343, %r285;
	ld.global.u32 	%r286, [%rd6+208];
	xor.b32  	%r342, %r342, %r286;
	ld.global.u32 	%r287, [%rd6+212];
	xor.b32  	%r341, %r341, %r287;
	ld.global.u32 	%r288, [%rd6+216];
	xor.b32  	%r340, %r340, %r288;
$L__BB0_29:
	and.b32  	%r290, %r210, 2048;
	setp.eq.s32 	%p22, %r290, 0;
	@%p22 bra 	$L__BB0_31;
	ld.global.u32 	%r291, [%rd6+220];
	xor.b32  	%r344, %r344, %r291;
	ld.global.u32 	%r292, [%rd6+224];
	xor.b32  	%r343, %r343, %r292;
	ld.global.u32 	%r293, [%rd6+228];
	xor.b32  	%r342, %r342, %r293;
	ld.global.u32 	%r294, [%rd6+232];
	xor.b32  	%r341, %r341, %r294;
	ld.global.u32 	%r295, [%rd6+236];
	xor.b32  	%r340, %r340, %r295;
$L__BB0_31:
	and.b32  	%r297, %r210, 4096;
	setp.eq.s32 	%p23, %r297, 0;
	@%p23 bra 	$L__BB0_33;
	ld.global.u32 	%r298, [%rd6+240];
	xor.b32  	%r344, %r344, %r298;
	ld.global.u32 	%r299, [%rd6+244];
	xor.b32  	%r343, %r343, %r299;
	ld.global.u32 	%r300, [%rd6+248];
	xor.b32  	%r342, %r342, %r300;
	ld.global.u32 	%r301, [%rd6+252];
	xor.b32  	%r341, %r341, %r301;
	ld.global.u32 	%r302, [%rd6+256];
	xor.b32  	%r340, %r340, %r302;
$L__BB0_33:
	and.b32  	%r304, %r210, 8192;
	setp.eq.s32 	%p24, %r304, 0;
	@%p24 bra 	$L__BB0_35;
	ld.global.u32 	%r305, [%rd6+260];
	xor.b32  	%r344, %r344, %r305;
	ld.global.u32 	%r306, [%rd6+264];
	xor.b32  	%r343, %r343, %r306;
	ld.global.u32 	%r307, [%rd6+268];
	xor.b32  	%r342, %r342, %r307;
	ld.global.u32 	%r308, [%rd6+272];
	xor.b32  	%r341, %r341, %r308;
	ld.global.u32 	%r309, [%rd6+276];
	xor.b32  	%r340, %r340, %r309;
$L__BB0_35:
	and.b32  	%r311, %r210, 16384;
	setp.eq.s32 	%p25, %r311, 0;
	@%p25 bra 	$L__BB0_37;
	ld.global.u32 	%r312, [%rd6+280];
	xor.b32  	%r344, %r344, %r312;
	ld.global.u32 	%r313, [%rd6+284];
	xor.b32  	%r343, %r343, %r313;
	ld.global.u32 	%r314, [%rd6+288];
	xor.b32  	%r342, %r342, %r314;
	ld.global.u32 	%r315, [%rd6+292];
	xor.b32  	%r341, %r341, %r315;
	ld.global.u32 	%r316, [%rd6+296];
	xor.b32  	%r340, %r340, %r316;
$L__BB0_37:
	and.b32  	%r318, %r210, 32768;
	setp.eq.s32 	%p26, %r318, 0;
	@%p26 bra 	$L__BB0_39;
	ld.global.u32 	%r319, [%rd6+300];
	xor.b32  	%r344, %r344, %r319;
	ld.global.u32 	%r320, [%rd6+304];
	xor.b32  	%r343, %r343, %r320;
	ld.global.u32 	%r321, [%rd6+308];
	xor.b32  	%r342, %r342, %r321;
	ld.global.u32 	%r322, [%rd6+312];
	xor.b32  	%r341, %r341, %r322;
	ld.global.u32 	%r323, [%rd6+316];
	xor.b32  	%r340, %r340, %r323;
$L__BB0_39:
	add.s32 	%r339, %r339, 16;
	setp.ne.s32 	%p27, %r339, 32;
	@%p27 bra 	$L__BB0_7;
	mad.lo.s32 	%r324, %r333, -31, %r12;
	add.s32 	%r333, %r324, 1;
	setp.ne.s32 	%p28, %r333, 5;
	@%p28 bra 	$L__BB0_6;
	st.global.u32 	[%rd2+4], %r344;
	st.global.u32 	[%rd2+8], %r343;
	st.global.u32 	[%rd2+12], %r342;
	st.global.u32 	[%rd2+16], %r341;
	st.global.u32 	[%rd2+20], %r340;
	add.s32 	%r327, %r327, 1;
	setp.lt.u32 	%p29, %r327, %r3;
	@%p29 bra 	$L__BB0_5;
$L__BB0_42:
	shr.u64 	%rd7, %rd18, 2;
	add.s32 	%r326, %r326, 1;
	setp.gt.u64 	%p30, %rd18, 3;
	mov.u64 	%rd18, %rd7;
	@%p30 bra 	$L__BB0_3;
$L__BB0_43:
	mov.b32 	%r325, 0;
	st.global.v2.u32 	[%rd2+24], {%r325, %r325};
	st.global.u32 	[%rd2+32], %r325;
	mov.b64 	%rd17, 0;
	st.global.u64 	[%rd2+40], %rd17;
$L__BB0_44:
	ret;

}
	// .globl	_Z14generar_fichasPcP17curandStateXORWOWPi
.visible .entry _Z14generar_fichasPcP17curandStateXORWOWPi(
	.param .u64 .ptr .align 1 _Z14generar_fichasPcP17curandStateXORWOWPi_param_0,
	.param .u64 .ptr .align 1 _Z14generar_fichasPcP17curandStateXORWOWPi_param_1,
	.param .u64 .ptr .align 1 _Z14generar_fichasPcP17curandStateXORWOWPi_param_2
)
{
	.reg .pred 	%p<9>;
	.reg .b16 	%rs<4>;
	.reg .b32 	%r<33>;
	.reg .b32 	%f<6>;
	.reg .b64 	%rd<11>;
	.reg .b64 	%fd<2>;

	ld.param.u64 	%rd2, [_Z14generar_fichasPcP17curandStateXORWOWPi_param_0];
	ld.param.u64 	%rd3, [_Z14generar_fichasPcP17curandStateXORWOWPi_param_1];
	ld.param.u64 	%rd4, [_Z14generar_fichasPcP17curandStateXORWOWPi_param_2];
	mov.u32 	%r3, %ctaid.x;
	mov.u32 	%r4, %ntid.x;
	mov.u32 	%r1, %tid.x;
	mad.lo.s32 	%r2, %r3, %r4, %r1;
	mov.u32 	%r5, %ctaid.y;
	mov.u32 	%r6, %ntid.y;
	mul.lo.s32 	%r7, %r5, %r6;
	mov.u32 	%r8, %tid.y;
	ld.const.u32 	%r9, [dev_N];
	setp.le.s32 	%p1, %r9, %r2;
	ld.const.u32 	%r10, [dev_M];
	or.b32  	%r11, %r7, %r8;
	setp.eq.s32 	%p2, %r11, 0;
	setp.gt.s32 	%p3, %r10, 0;
	and.pred  	%p4, %p2, %p3;
	not.pred 	%p6, %p4;
	or.pred  	%p7, %p1, %p6;
	@%p7 bra 	$L__BB1_3;
	shl.b32 	%r12, %r2, 1;
	cvta.to.global.u64 	%rd5, %rd2;
	cvt.s64.s32 	%rd6, %r12;
	add.s64 	%rd1, %rd5, %rd6;
	ld.global.u8 	%rs1, [%rd1];
	setp.ne.s16 	%p8, %rs1, 48;
	@%p8 bra 	$L__BB1_3;
	cvta.to.global.u64 	%rd7, %rd3;
	mul.wide.u32 	%rd8, %r1, 48;
	add.s64 	%rd9, %rd7, %rd8;
	ld.global.v2.u32 	{%r13, %r14}, [%rd9];
	ld.global.v2.u32 	{%r15, %r16}, [%rd9+8];
	ld.global.v2.u32 	{%r17, %r18}, [%rd9+16];
	ld.global.v2.u32 	{%r19, %r20}, [%rd9+24];
	ld.global.f32 	%f1, [%rd9+32];
	ld.global.f64 	%fd1, [%rd9+40];
	shr.u32 	%r21, %r14, 2;
	xor.b32  	%r22, %r21, %r14;
	shl.b32 	%r23, %r18, 4;
	shl.b32 	%r24, %r22, 1;
	xor.b32  	%r25, %r23, %r24;
	xor.b32  	%r26, %r25, %r18;
	xor.b32  	%r27, %r26, %r22;
	add.s32 	%r28, %r13, 362437;
	add.s32 	%r29, %r27, %r28;
	cvt.rn.f32.u32 	%f2, %r29;
	fma.rn.f32 	%f3, %f2, 0f2F800000, 0f2F000000;
	ld.const.u32 	%r30, [dev_DIF];
	cvt.rn.f32.s32 	%f4, %r30;
	mul.f32 	%f5, %f3, %f4;
	cvt.rzi.s32.f32 	%r31, %f5;
	cvt.u16.u32 	%rs2, %r31;
	add.s16 	%rs3, %rs2, 1;
	st.global.u8 	[%rd1], %rs3;
	st.global.v2.u32 	[%rd9], {%r28, %r15};
	st.global.v2.u32 	[%rd9+8], {%r16, %r17};
	st.global.v2.u32 	[%rd9+16], {%r18, %r27};
	st.global.v2.u32 	[%rd9+24], {%r19, %r20};
	st.global.f32 	[%rd9+32], %f1;
	st.global.f64 	[%rd9+40], %fd1;
	cvta.to.global.u64 	%rd10, %rd4;
	atom.global.add.u32 	%r32, [%rd10+4], -1;
$L__BB1_3:
	ret;

}
	// .globl	_Z12bajar_fichasPc
.visible .entry _Z12bajar_fichasPc(
	.param .u64 .ptr .align 1 _Z12bajar_fichasPc_param_0
)
{
	.reg .pred 	%p<7>;
	.reg .b16 	%rs<5>;
	.reg .b32 	%r<21>;
	.reg .b64 	%rd<7>;

	ld.param.u64 	%rd4, [_Z12bajar_fichasPc_param_0];
	cvta.to.global.u64 	%rd1, %rd4;
	mov.u32 	%r7, %ctaid.x;
	mov.u32 	%r8, %ntid.x;
	mov.u32 	%r9, %tid.x;
	mad.lo.s32 	%r10, %r7, %r8, %r9;
	mov.u32 	%r11, %ctaid.y;
	mov.u32 	%r12, %ntid.y;
	mov.u32 	%r13, %tid.y;
	mad.lo.s32 	%r14, %r11, %r12, %r13;
	ld.const.u32 	%r15, [dev_N];
	mad.lo.s32 	%r16, %r15, %r14, %r10;
	ld.const.u32 	%r17, [dev_M];
	add.s32 	%r18, %r17, -1;
	setp.ne.s32 	%p1, %r14, %r18;
	setp.lt.s32 	%p2, %r16, %r15;
	or.pred  	%p3, %p1, %p2;
	@%p3 bra 	$L__BB2_6;
	shl.b32 	%r20, %r16, 1;
	shl.b32 	%r4, %r15, 1;
$L__BB2_2:
	cvt.s64.s32 	%rd5, %r20;
	add.s64 	%rd2, %rd1, %rd5;
	ld.global.u8 	%rs2, [%rd2];
	setp.ne.s16 	%p4, %rs2, 48;
	@%p4 bra 	$L__BB2_5;
	sub.s32 	%r19, %r20, %r4;
	cvt.s64.s32 	%rd6, %r19;
	add.s64 	%rd3, %rd1, %rd6;
	ld.global.u8 	%rs1, [%rd3];
	setp.eq.s16 	%p5, %rs1, 48;
	@%p5 bra 	$L__BB2_5;
	st.global.u8 	[%rd2], %rs1;
	ld.global.u8 	%rs3, [%rd3+1];
	st.global.u8 	[%rd2+1], %rs3;
	mov.b16 	%rs4, 48;
	st.global.u8 	[%rd3], %rs4;
	st.global.u8 	[%rd3+1], %rs4;
$L__BB2_5:
	sub.s32 	%r20, %r20, %r4;
	setp.ge.s32 	%p6, %r20, %r4;
	@%p6 bra 	$L__BB2_2;
$L__BB2_6:
	ret;

}
	// .globl	_Z15eliminar_fichasPcPiS0_
.visible .entry _Z15eliminar_fichasPcPiS0_(
	.param .u64 .ptr .align 1 _Z15eliminar_fichasPcPiS0__param_0,
	.param .u64 .ptr .align 1 _Z15eliminar_fichasPcPiS0__param_1,
	.param .u64 .ptr .align 1 _Z15eliminar_fichasPcPiS0__param_2
)
{
	.reg .pred 	%p<15>;
	.reg .b16 	%rs<6>;
	.reg .b32 	%r<24>;
	.reg .b64 	%rd<11>;

	ld.param.u64 	%rd4, [_Z15eliminar_fichasPcPiS0__param_0];
	ld.param.u64 	%rd5, [_Z15eliminar_fichasPcPiS0__param_2];
	cvta.to.global.u64 	%rd1, %rd4;
	cvta.to.global.u64 	%rd2, %rd5;
	mov.u32 	%r6, %ctaid.x;
	mov.u32 	%r7, %ntid.x;
	mov.u32 	%r8, %tid.x;
	mad.lo.s32 	%r1, %r6, %r7, %r8;
	mov.u32 	%r9, %ctaid.y;
	mov.u32 	%r10, %ntid.y;
	mov.u32 	%r11, %tid.y;
	mad.lo.s32 	%r12, %r9, %r10, %r11;
	ld.const.u32 	%r3, [dev_N];
	mad.lo.s32 	%r4, %r3, %r12, %r1;
	setp.le.s32 	%p1, %r3, %r1;
	ld.const.u32 	%r13, [dev_M];
	setp.le.s32 	%p2, %r13, %r12;
	or.pred  	%p3, %p1, %p2;
	@%p3 bra 	$L__BB3_11;
	ld.global.s8 	%r14, [%rd2+8];
	shl.b32 	%r15, %r4, 1;
	cvt.s64.s32 	%rd6, %r15;
	add.s64 	%rd3, %rd1, %rd6;
	ld.global.s8 	%r16, [%rd3];
	setp.eq.s32 	%p4, %r16, 48;
	setp.ne.s32 	%p5, %r14, %r16;
	or.pred  	%p6, %p5, %p4;
	@%p6 bra 	$L__BB3_11;
	add.s32 	%r17, %r1, 1;
	setp.ge.s32 	%p7, %r17, %r3;
	@%p7 bra 	$L__BB3_4;
	ld.global.u8 	%rs1, [%rd3+2];
	setp.eq.s16 	%p8, %rs1, 48;
	@%p8 bra 	$L__BB3_10;
$L__BB3_4:
	setp.lt.s32 	%p9, %r1, 1;
	@%p9 bra 	$L__BB3_6;
	ld.global.u8 	%rs2, [%rd3+-2];
	setp.eq.s16 	%p10, %rs2, 48;
	@%p10 bra 	$L__BB3_10;
$L__BB3_6:
	add.s32 	%r18, %r12, 1;
	setp.ge.u32 	%p11, %r18, %r13;
	@%p11 bra 	$L__BB3_8;
	shl.b32 	%r19, %r3, 1;
	cvt.s64.s32 	%rd7, %r19;
	add.s64 	%rd8, %rd3, %rd7;
	ld.global.u8 	%rs3, [%rd8];
	setp.eq.s16 	%p12, %rs3, 48;
	@%p12 bra 	$L__BB3_10;
$L__BB3_8:
	setp.eq.s32 	%p13, %r12, 0;
	@%p13 bra 	$L__BB3_11;
	sub.s32 	%r20, %r4, %r3;
	shl.b32 	%r21, %r20, 1;
	cvt.s64.s32 	%rd9, %r21;
	add.s64 	%rd10, %rd1, %rd9;
	ld.global.u8 	%rs4, [%rd10];
	setp.ne.s16 	%p14, %rs4, 48;
	@%p14 bra 	$L__BB3_11;
$L__BB3_10:
	mov.b16 	%rs5, 48;
	st.global.u8 	[%rd3], %rs5;
	atom.global.add.u32 	%r22, [%rd2+4], 1;
	atom.global.add.u32 	%r23, [%rd2], -1;
$L__BB3_11:
	bar.sync 	0;
	ret;

}
	// .globl	_Z15colocar_fichaEXPcPiS0_P17curandStateXORWOW
.visible .entry _Z15colocar_fichaEXPcPiS0_P17curandStateXORWOW(
	.param .u64 .ptr .align 1 _Z15colocar_fichaEXPcPiS0_P17curandStateXORWOW_param_0,
	.param .u64 .ptr .align 1 _Z15colocar_fichaEXPcPiS0_P17curandStateXORWOW_param_1,
	.param .u64 .ptr .align 1 _Z15colocar_fichaEXPcPiS0_P17curandStateXORWOW_param_2,
	.param .u64 .ptr .align 1 _Z15colocar_fichaEXPcPiS0_P17curandStateXORWOW_param_3
)
{
	.reg .pred 	%p<9>;
	.reg .b16 	%rs<5>;
	.reg .b32 	%r<46>;
	.reg .b32 	%f<5>;
	.reg .b64 	%rd<19>;

	ld.param.u64 	%rd4, [_Z15colocar_fichaEXPcPiS0_P17curandStateXORWOW_param_0];
	ld.param.u64 	%rd5, [_Z15colocar_fichaEXPcPiS0_P17curandStateXORWOW_param_1];
	ld.param.u64 	%rd6, [_Z15colocar_fichaEXPcPiS0_P17curandStateXORWOW_param_2];
	ld.param.u64 	%rd3, [_Z15colocar_fichaEXPcPiS0_P17curandStateXORWOW_param_3];
	cvta.to.global.u64 	%rd1, %rd4;
	cvta.to.global.u64 	%rd2, %rd6;
	cvta.to.global.u64 	%rd7, %rd5;
	mov.u32 	%r6, %ctaid.x;
	mov.u32 	%r7, %ntid.x;
	mov.u32 	%r8, %tid.x;
	mad.lo.s32 	%r1, %r6, %r7, %r8;
	mov.u32 	%r9, %ctaid.y;
	mov.u32 	%r10, %ntid.y;
	mov.u32 	%r11, %tid.y;
	mad.lo.s32 	%r12, %r9, %r10, %r11;
	ld.const.u32 	%r14, [dev_N];
	mad.lo.s32 	%r2, %r14, %r12, %r1;
	shl.b32 	%r3, %r2, 1;
	ld.global.u32 	%r15, [%rd7+4];
	ld.global.u32 	%r16, [%rd7];
	mad.lo.s32 	%r4, %r15, %r14, %r16;
	setp.le.s32 	%p1, %r14, %r1;
	ld.const.u32 	%r17, [dev_M];
	setp.le.s32 	%p2, %r17, %r12;
	or.pred  	%p3, %p1, %p2;
	@%p3 bra 	$L__BB4_11;
	setp.ne.s32 	%p4, %r2, %r4;
	@%p4 bra 	$L__BB4_10;
	ld.global.u32 	%r5, [%rd2+4];
	setp.eq.s32 	%p5, %r5, 6;
	@%p5 bra 	$L__BB4_7;
	setp.eq.s32 	%p6, %r5, 5;
	@%p6 bra 	$L__BB4_6;
	setp.ne.s32 	%p7, %r5, 0;
	@%p7 bra 	$L__BB4_8;
	cvt.s64.s32 	%rd12, %r3;
	add.s64 	%rd13, %rd1, %rd12;
	ld.global.s8 	%r24, [%rd13];
	st.global.u32 	[%rd2+8], %r24;
	mov.b16 	%rs3, 48;
	st.global.u8 	[%rd13], %rs3;
	ld.global.u32 	%r25, [%rd2+4];
	add.s32 	%r26, %r25, 1;
	st.global.u32 	[%rd2+4], %r26;
	bra.uni 	$L__BB4_11;
$L__BB4_6:
	cvt.s64.s32 	%rd10, %r3;
	add.s64 	%rd11, %rd1, %rd10;
	mov.b16 	%rs2, 66;
	st.global.u8 	[%rd11], %rs2;
	ld.global.u32 	%r22, [%rd2+4];
	add.s32 	%r23, %r22, -1;
	st.global.u32 	[%rd2+4], %r23;
	bra.uni 	$L__BB4_11;
$L__BB4_7:
	cvt.s64.s32 	%rd8, %r3;
	add.s64 	%rd9, %rd1, %rd8;
	mov.b16 	%rs1, 84;
	st.global.u8 	[%rd9], %rs1;
	ld.global.u32 	%r20, [%rd2+4];
	add.s32 	%r21, %r20, -1;
	st.global.u32 	[%rd2+4], %r21;
	bra.uni 	$L__BB4_11;
$L__BB4_8:
	setp.lt.s32 	%p8, %r5, 7;
	@%p8 bra 	$L__BB4_11;
	cvt.s64.s32 	%rd14, %r3;
	add.s64 	%rd15, %rd1, %rd14;
	mov.b16 	%rs4, 82;
	st.global.u8 	[%rd15], %rs4;
	cvta.to.global.u64 	%rd16, %rd3;
	mul.wide.s32 	%rd17, %r1, 48;
	add.s64 	%rd18, %rd16, %rd17;
	ld.global.v2.u32 	{%r27, %r28}, [%rd18];
	ld.global.v2.u32 	{%r29, %r30}, [%rd18+8];
	ld.global.v2.u32 	{%r31, %r32}, [%rd18+16];
	shr.u32 	%r33, %r28, 2;
	xor.b32  	%r34, %r33, %r28;
	shl.b32 	%r35, %r32, 4;
	shl.b32 	%r36, %r34, 1;
	xor.b32  	%r37, %r35, %r36;
	xor.b32  	%r38, %r37, %r32;
	xor.b32  	%r39, %r38, %r34;
	add.s32 	%r40, %r27, 362437;
	add.s32 	%r41, %r39, %r40;
	cvt.rn.f32.u32 	%f1, %r41;
	fma.rn.f32 	%f2, %f1, 0f2F800000, 0f2F000000;
	ld.const.u32 	%r42, [dev_DIF];
	cvt.rn.f32.s32 	%f3, %r42;
	fma.rn.f32 	%f4, %f2, %f3, 0f3F800000;
	st.global.v2.u32 	[%rd18], {%r40, %r29};
	st.global.v2.u32 	[%rd18+8], {%r30, %r31};
	st.global.v2.u32 	[%rd18+16], {%r32, %r39};
	ld.global.u32 	%r43, [%rd2+4];
	add.s32 	%r44, %r43, -1;
	st.global.u32 	[%rd2+4], %r44;
	cvt.rzi.s32.f32 	%r45, %f4;
	st.global.u8 	[%rd15+1], %r45;
	bra.uni 	$L__BB4_11;
$L__BB4_10:
	atom.global.add.u32 	%r19, [%rd2], 1;
$L__BB4_11:
	ret;

}
	// .globl	_Z14eliminar_bombaPcPiS0_i
.visible .entry _Z14eliminar_bombaPcPiS0_i(
	.param .u64 .ptr .align 1 _Z14eliminar_bombaPcPiS0_i_param_0,
	.param .u64 .ptr .align 1 _Z14eliminar_bombaPcPiS0_i_param_1,
	.param .u64 .ptr .align 1 _Z14eliminar_bombaPcPiS0_i_param_2,
	.param .u32 _Z14eliminar_bombaPcPiS0_i_param_3
)
{
	.reg .pred 	%p<7>;
	.reg .b16 	%rs<3>;
	.reg .b32 	%r<20>;
	.reg .b64 	%rd<11>;

	ld.param.u64 	%rd4, [_Z14eliminar_bombaPcPiS0_i_param_0];
	ld.param.u64 	%rd5, [_Z14eliminar_bombaPcPiS0_i_param_1];
	ld.param.u64 	%rd6, [_Z14eliminar_bombaPcPiS0_i_param_2];
	ld.param.u32 	%r4, [_Z14eliminar_bombaPcPiS0_i_param_3];
	cvta.to.global.u64 	%rd1, %rd6;
	cvta.to.global.u64 	%rd2, %rd4;
	cvta.to.global.u64 	%rd3, %rd5;
	mov.u32 	%r5, %ctaid.x;
	mov.u32 	%r6, %ntid.x;
	mov.u32 	%r7, %tid.x;
	mad.lo.s32 	%r1, %r5, %r6, %r7;
	mov.u32 	%r8, %ctaid.y;
	mov.u32 	%r9, %ntid.y;
	mov.u32 	%r10, %tid.y;
	mad.lo.s32 	%r11, %r8, %r9, %r10;
	ld.const.u32 	%r12, [dev_N];
	mad.lo.s32 	%r13, %r12, %r11, %r1;
	shl.b32 	%r3, %r13, 1;
	setp.le.s32 	%p1, %r12, %r1;
	ld.const.u32 	%r14, [dev_M];
	setp.le.s32 	%p2, %r14, %r11;
	or.pred  	%p3, %p1, %p2;
	@%p3 bra 	$L__BB5_6;
	setp.ne.s32 	%p4, %r4, 0;
	@%p4 bra 	$L__BB5_4;
	ld.global.u32 	%r18, [%rd3+4];
	setp.ne.s32 	%p6, %r11, %r18;
	@%p6 bra 	$L__BB5_6;
	cvt.s64.s32 	%rd9, %r3;
	add.s64 	%rd10, %rd2, %rd9;
	mov.b16 	%rs2, 48;
	st.global.u8 	[%rd10], %rs2;
	atom.global.add.u32 	%r19, [%rd1+4], 1;
	bra.uni 	$L__BB5_6;
$L__BB5_4:
	ld.global.u32 	%r16, [%rd3];
	setp.ne.s32 	%p5, %r1, %r16;
	@%p5 bra 	$L__BB5_6;
	cvt.s64.s32 	%rd7, %r3;
	add.s64 	%rd8, %rd2, %rd7;
	mov.b16 	%rs1, 48;
	st.global.u8 	[%rd8], %rs1;
	atom.global.add.u32 	%r17, [%rd1+4], 1;
$L__BB5_6:
	ret;

}
	// .globl	_Z12eliminar_tntPcPiS0_
.visible .entry _Z12eliminar_tntPcPiS0_(
	.param .u64 .ptr .align 1 _Z12eliminar_tntPcPiS0__param_0,
	.param .u64 .ptr .align 1 _Z12eliminar_tntPcPiS0__param_1,
	.param .u64 .ptr .align 1 _Z12eliminar_tntPcPiS0__param_2
)
{
	.reg .pred 	%p<32>;
	.reg .b16 	%rs<2>;
	.reg .b32 	%r<53>;
	.reg .b32 	%f<2>;
	.reg .b64 	%rd<9>;
	.reg .b64 	%fd<39>;

	ld.param.u64 	%rd2, [_Z12eliminar_tntPcPiS0__param_0];
	ld.param.u64 	%rd4, [_Z12eliminar_tntPcPiS0__param_1];
	ld.param.u64 	%rd3, [_Z12eliminar_tntPcPiS0__param_2];
	cvta.to.global.u64 	%rd1, %rd4;
	mov.u32 	%r8, %ctaid.x;
	mov.u32 	%r9, %ntid.x;
	mov.u32 	%r10, %tid.x;
	mad.lo.s32 	%r1, %r8, %r9, %r10;
	mov.u32 	%r11, %ctaid.y;
	mov.u32 	%r12, %ntid.y;
	mov.u32 	%r13, %tid.y;
	mad.lo.s32 	%r2, %r11, %r12, %r13;
	ld.const.u32 	%r3, [dev_N];
	cvt.rn.f64.s32 	%fd15, %r1;
	ld.global.u32 	%r14, [%rd1];
	cvt.rn.f64.s32 	%fd16, %r14;
	sub.f64 	%fd1, %fd15, %fd16;
	{
	.reg .b32 %temp; 
	mov.b64 	{%temp, %r4}, %fd1;
	}
	mov.f64 	%fd17, 0d4000000000000000;
	{
	.reg .b32 %temp; 
	mov.b64 	{%temp, %r15}, %fd17;
	}
	and.b32  	%r6, %r15, 2146435072;
	setp.eq.s32 	%p1, %r6, 1062207488;
	abs.f64 	%fd2, %fd1;
	{ // callseq 0, 0
	.param .b64 param0;
	st.param.f64 	[param0], %fd2;
	.param .b64 retval0;
	call.uni (retval0), 
	__internal_accurate_pow, 
	(
	param0
	);
	ld.param.f64 	%fd18, [retval0];
	} // callseq 0
	setp.lt.s32 	%p2, %r4, 0;
	neg.f64 	%fd20, %fd18;
	selp.f64 	%fd21, %fd20, %fd18, %p1;
	selp.f64 	%fd36, %fd21, %fd18, %p2;
	setp.neu.f64 	%p3, %fd1, 0d0000000000000000;
	@%p3 bra 	$L__BB6_2;
	setp.eq.s32 	%p4, %r6, 1062207488;
	selp.b32 	%r16, %r4, 0, %p4;
	setp.lt.s32 	%p5, %r15, 0;
	or.b32  	%r17, %r16, 2146435072;
	selp.b32 	%r18, %r17, %r16, %p5;
	mov.b32 	%r19, 0;
	mov.b64 	%fd36, {%r19, %r18};
$L__BB6_2:
	add.f64 	%fd22, %fd1, 0d4000000000000000;
	{
	.reg .b32 %temp; 
	mov.b64 	{%temp, %r20}, %fd22;
	}
	and.b32  	%r21, %r20, 2146435072;
	setp.ne.s32 	%p6, %r21, 2146435072;
	setp.neu.f64 	%p7, %fd2, 0d7FF0000000000000;
	or.pred  	%p8, %p7, %p6;
	@%p8 bra 	$L__BB6_4;
	setp.lt.s32 	%p9, %r4, 0;
	setp.eq.s32 	%p10, %r6, 1062207488;
	setp.lt.s32 	%p11, %r15, 0;
	selp.b32 	%r23, 0, 2146435072, %p11;
	and.b32  	%r24, %r15, 2147483647;
	setp.ne.s32 	%p12, %r24, 1071644672;
	or.b32  	%r25, %r23, -2147483648;
	selp.b32 	%r26, %r25, %r23, %p12;
	selp.b32 	%r27, %r26, %r23, %p10;
	selp.b32 	%r28, %r27, %r23, %p9;
	mov.b32 	%r29, 0;
	mov.b64 	%fd36, {%r29, %r28};
$L__BB6_4:
	setp.eq.s32 	%p13, %r6, 1062207488;
	setp.eq.f64 	%p14, %fd1, 0d3FF0000000000000;
	selp.f64 	%fd23, 0d3FF0000000000000, %fd36, %p14;
	cvt.rn.f32.f64 	%f1, %fd23;
	cvt.rn.f64.u32 	%fd24, %r2;
	ld.global.u32 	%r31, [%rd1+4];
	cvt.rn.f64.s32 	%fd25, %r31;
	sub.f64 	%fd8, %fd24, %fd25;
	{
	.reg .b32 %temp; 
	mov.b64 	{%temp, %r7}, %fd8;
	}
	abs.f64 	%fd9, %fd8;
	{ // callseq 1, 0
	.param .b64 param0;
	st.param.f64 	[param0], %fd9;
	.param .b64 retval0;
	call.uni (retval0), 
	__internal_accurate_pow, 
	(
	param0
	);
	ld.param.f64 	%fd26, [retval0];
	} // callseq 1
	setp.lt.s32 	%p15, %r7, 0;
	neg.f64 	%fd28, %fd26;
	selp.f64 	%fd29, %fd28, %fd26, %p13;
	selp.f64 	%fd38, %fd29, %fd26, %p15;
	setp.neu.f64 	%p16, %fd8, 0d0000000000000000;
	@%p16 bra 	$L__BB6_6;
	setp.eq.s32 	%p17, %r6, 1062207488;
	selp.b32 	%r32, %r7, 0, %p17;
	setp.lt.s32 	%p18, %r15, 0;
	or.b32  	%r33, %r32, 2146435072;
	selp.b32 	%r34, %r33, %r32, %p18;
	mov.b32 	%r35, 0;
	mov.b64 	%fd38, {%r35, %r34};
$L__BB6_6:
	add.f64 	%fd30, %fd8, 0d4000000000000000;
	{
	.reg .b32 %temp; 
	mov.b64 	{%temp, %r36}, %fd30;
	}
	and.b32  	%r37, %r36, 2146435072;
	setp.ne.s32 	%p19, %r37, 2146435072;
	setp.neu.f64 	%p20, %fd9, 0d7FF0000000000000;
	or.pred  	%p21, %p20, %p19;
	@%p21 bra 	$L__BB6_8;
	setp.lt.s32 	%p22, %r7, 0;
	setp.eq.s32 	%p23, %r6, 1062207488;
	setp.lt.s32 	%p24, %r15, 0;
	selp.b32 	%r39, 0, 2146435072, %p24;
	and.b32  	%r40, %r15, 2147483647;
	setp.ne.s32 	%p25, %r40, 1071644672;
	or.b32  	%r41, %r39, -2147483648;
	selp.b32 	%r42, %r41, %r39, %p25;
	selp.b32 	%r43, %r42, %r39, %p23;
	selp.b32 	%r44, %r43, %r39, %p22;
	mov.b32 	%r45, 0;
	mov.b64 	%fd38, {%r45, %r44};
$L__BB6_8:
	setp.eq.f64 	%p26, %fd8, 0d3FF0000000000000;
	selp.f64 	%fd31, 0d3FF0000000000000, %fd38, %p26;
	cvt.f64.f32 	%fd32, %f1;
	add.f64 	%fd33, %fd31, %fd32;
	sqrt.rn.f64 	%fd34, %fd33;
	cvt.rzi.s32.f64 	%r46, %fd34;
	setp.le.s32 	%p27, %r3, %r1;
	ld.const.u32 	%r48, [dev_M];
	setp.le.s32 	%p28, %r48, %r2;
	or.pred  	%p29, %p27, %p28;
	setp.gt.s32 	%p30, %r46, 4;
	or.pred  	%p31, %p29, %p30;
	@%p31 bra 	$L__BB6_10;
	cvta.to.global.u64 	%rd5, %rd2;
	cvta.to.global.u64 	%rd6, %rd3;
	mad.lo.s32 	%r50, %r3, %r2, %r1;
	shl.b32 	%r51, %r50, 1;
	cvt.s64.s32 	%rd7, %r51;
	add.s64 	%rd8, %rd5, %rd7;
	mov.b16 	%rs1, 48;
	st.global.u8 	[%rd8], %rs1;
	atom.global.add.u32 	%r52, [%rd6+4], 1;
$L__BB6_10:
	ret;

}
	// .globl	_Z21eliminar_rompecabezasPcPiS0_
.visible .entry _Z21eliminar_rompecabezasPcPiS0_(
	.param .u64 .ptr .align 1 _Z21eliminar_rompecabezasPcPiS0__param_0,
	.param .u64 .ptr .align 1 _Z21eliminar_rompecabezasPcPiS0__param_1,
	.param .u64 .ptr .align 1 _Z21eliminar_rompecabezasPcPiS0__param_2
)
{
	.reg .pred 	%p<7>;
	.reg .b16 	%rs<5>;
	.reg .b32 	%r<20>;
	.reg .b64 	%rd<11>;

	ld.param.u64 	%rd4, [_Z21eliminar_rompecabezasPcPiS0__param_0];
	ld.param.u64 	%rd5, [_Z21eliminar_rompecabezasPcPiS0__param_1];
	ld.param.u64 	%rd3, [_Z21eliminar_rompecabezasPcPiS0__param_2];
	cvta.to.global.u64 	%rd1, %rd4;
	cvta.to.global.u64 	%rd6, %rd5;
	mov.u32 	%r3, %ctaid.x;
	mov.u32 	%r4, %ntid.x;
	mov.u32 	%r5, %tid.x;
	mad.lo.s32 	%r6, %r3, %r4, %r5;
	mov.u32 	%r7, %ctaid.y;
	mov.u32 	%r8, %ntid.y;
	mov.u32 	%r9, %tid.y;
	mad.lo.s32 	%r10, %r7, %r8, %r9;
	ld.const.u32 	%r12, [dev_N];
	mad.lo.s32 	%r1, %r12, %r10, %r6;
	ld.global.u32 	%r13, [%rd6+4];
	ld.global.u32 	%r14, [%rd6];
	mad.lo.s32 	%r15, %r13, %r12, %r14;
	shl.b32 	%r2, %r15, 1;
	cvt.s64.s32 	%rd7, %r2;
	add.s64 	%rd8, %rd1, %rd7;
	ld.global.u8 	%rs1, [%rd8+1];
	bar.sync 	0;
	setp.le.s32 	%p1, %r12, %r6;
	ld.const.u32 	%r16, [dev_M];
	setp.le.s32 	%p2, %r16, %r10;
	or.pred  	%p3, %p1, %p2;
	@%p3 bra 	$L__BB7_3;
	shl.b32 	%r18, %r1, 1;
	cvt.s64.s32 	%rd9, %r18;
	add.s64 	%rd2, %rd1, %rd9;
	ld.global.u8 	%rs2, [%rd2];
	setp.ne.s16 	%p4, %rs2, %rs1;
	setp.ne.s32 	%p5, %r18, %r2;
	and.pred  	%p6, %p5, %p4;
	@%p6 bra 	$L__BB7_3;
	mov.b16 	%rs4, 48;
	st.global.u8 	[%rd2], %rs4;
	cvta.to.global.u64 	%rd10, %rd3;
	atom.global.add.u32 	%r19, [%rd10+4], 1;
$L__BB7_3:
	ret;

}
.func  (.param .b64 func_retval0) __internal_accurate_pow(
	.param .b64 __internal_accurate_pow_param_0
)
{
	.reg .pred 	%p<8>;
	.reg .b32 	%r<49>;
	.reg .b32 	%f<3>;
	.reg .b64 	%fd<109>;

	ld.param.f64 	%fd10, [__internal_accurate_pow_param_0];
	{
	.reg .b32 %temp; 
	mov.b64 	{%temp, %r46}, %fd10;
	}
	{
	.reg .b32 %temp; 
	mov.b64 	{%r45, %temp}, %fd10;
	}
	shr.u32 	%r47, %r46, 20;
	setp.gt.u32 	%p1, %r46, 1048575;
	@%p1 bra 	$L__BB8_2;
	mul.f64 	%fd11, %fd10, 0d4350000000000000;
	{
	.reg .b32 %temp; 
	mov.b64 	{%temp, %r46}, %fd11;
	}
	{
	.reg .b32 %temp; 
	mov.b64 	{%r45, %temp}, %fd11;
	}
	shr.u32 	%r16, %r46, 20;
	add.s32 	%r47, %r16, -54;
$L__BB8_2:
	add.s32 	%r48, %r47, -1023;
	and.b32  	%r17, %r46, -2146435073;
	or.b32  	%r18, %r17, 1072693248;
	mov.b64 	%fd107, {%r45, %r18};
	setp.lt.u32 	%p2, %r18, 1073127583;
	@%p2 bra 	$L__BB8_4;
	{
	.reg .b32 %temp; 
	mov.b64 	{%r19, %temp}, %fd107;
	}
	{
	.reg .b32 %temp; 
	mov.b64 	{%temp, %r20}, %fd107;
	}
	add.s32 	%r21, %r20, -1048576;
	mov.b64 	%fd107, {%r19, %r21};
	add.s32 	%r48, %r47, -1022;
$L__BB8_4:
	add.f64 	%fd12, %fd107, 0dBFF0000000000000;
	add.f64 	%fd13, %fd107, 0d3FF0000000000000;
	rcp.approx.ftz.f64 	%fd14, %fd13;
	neg.f64 	%fd15, %fd13;
	fma.rn.f64 	%fd16, %fd15, %fd14, 0d3FF0000000000000;
	fma.rn.f64 	%fd17, %fd16, %fd16, %fd16;
	fma.rn.f64 	%fd18, %fd17, %fd14, %fd14;
	mul.f64 	%fd19, %fd12, %fd18;
	fma.rn.f64 	%fd20, %fd12, %fd18, %fd19;
	mul.f64 	%fd21, %fd20, %fd20;
	fma.rn.f64 	%fd22, %fd21, 0d3EB0F5FF7D2CAFE2, 0d3ED0F5D241AD3B5A;
	fma.rn.f64 	%fd23, %fd22, %fd21, 0d3EF3B20A75488A3F;
	fma.rn.f64 	%fd24, %fd23, %fd21, 0d3F1745CDE4FAECD5;
	fma.rn.f64 	%fd25, %fd24, %fd21, 0d3F3C71C7258A578B;
	fma.rn.f64 	%fd26, %fd25, %fd21, 0d3F6249249242B910;
	fma.rn.f64 	%fd27, %fd26, %fd21, 0d3F89999999999DFB;
	sub.f64 	%fd28, %fd12, %fd20;
	add.f64 	%fd29, %fd28, %fd28;
	neg.f64 	%fd30, %fd20;
	fma.rn.f64 	%fd31, %fd30, %fd12, %fd29;
	mul.f64 	%fd32, %fd18, %fd31;
	fma.rn.f64 	%fd33, %fd21, %fd27, 0d3FB5555555555555;
	mov.f64 	%fd34, 0d3FB5555555555555;
	sub.f64 	%fd35, %fd34, %fd33;
	fma.rn.f64 	%fd36, %fd21, %fd27, %fd35;
	add.f64 	%fd37, %fd36, 0dBC46A4CB00B9E7B0;
	add.f64 	%fd38, %fd33, %fd37;
	sub.f64 	%fd39, %fd33, %fd38;
	add.f64 	%fd40, %fd37, %fd39;
	mul.rn.f64 	%fd41, %fd20, %fd20;
	neg.f64 	%fd42, %fd41;
	fma.rn.f64 	%fd43, %fd20, %fd20, %fd42;
	{
	.reg .b32 %temp; 
	mov.b64 	{%r22, %temp}, %fd32;
	}
	{
	.reg .b32 %temp; 
	mov.b64 	{%temp, %r23}, %fd32;
	}
	add.s32 	%r24, %r23, 1048576;
	mov.b64 	%fd44, {%r22, %r24};
	fma.rn.f64 	%fd45, %fd20, %fd44, %fd43;
	mul.rn.f64 	%fd46, %fd41, %fd20;
	neg.f64 	%fd47, %fd46;
	fma.rn.f64 	%fd48, %fd41, %fd20, %fd47;
	fma.rn.f64 	%fd49, %fd41, %fd32, %fd48;
	fma.rn.f64 	%fd50, %fd45, %fd20, %fd49;
	mul.rn.f64 	%fd51, %fd38, %fd46;
	neg.f64 	%fd52, %fd51;
	fma.rn.f64 	%fd53, %fd38, %fd46, %fd52;
	fma.rn.f64 	%fd54, %fd38, %fd50, %fd53;
	fma.rn.f64 	%fd55, %fd40, %fd46, %fd54;
	add.f64 	%fd56, %fd51, %fd55;
	sub.f64 	%fd57, %fd51, %fd56;
	add.f64 	%fd58, %fd55, %fd57;
	add.f64 	%fd59, %fd20, %fd56;
	sub.f64 	%fd60, %fd20, %fd59;
	add.f64 	%fd61, %fd56, %fd60;
	add.f64 	%fd62, %fd58, %fd61;
	add.f64 	%fd63, %fd32, %fd62;
	add.f64 	%fd64, %fd59, %fd63;
	sub.f64 	%fd65, %fd59, %fd64;
	add.f64 	%fd66, %fd63, %fd65;
	xor.b32  	%r25, %r48, -2147483648;
	mov.b32 	%r26, 1127219200;
	mov.b64 	%fd67, {%r25, %r26};
	mov.b32 	%r27, -2147483648;
	mov.b64 	%fd68, {%r27, %r26};
	sub.f64 	%fd69, %fd67, %fd68;
	fma.rn.f64 	%fd70, %fd69, 0d3FE62E42FEFA39EF, %fd64;
	fma.rn.f64 	%fd71, %fd69, 0dBFE62E42FEFA39EF, %fd70;
	sub.f64 	%fd72, %fd71, %fd64;
	sub.f64 	%fd73, %fd66, %fd72;
	fma.rn.f64 	%fd74, %fd69, 0d3C7ABC9E3B39803F, %fd73;
	add.f64 	%fd75, %fd70, %fd74;
	sub.f64 	%fd76, %fd70, %fd75;
	add.f64 	%fd77, %fd74, %fd76;
	mov.f64 	%fd78, 0d4000000000000000;
	{
	.reg .b32 %temp; 
	mov.b64 	{%temp, %r28}, %fd78;
	}
	{
	.reg .b32 %temp; 
	mov.b64 	{%r29, %temp}, %fd78;
	}
	shl.b32 	%r30, %r28, 1;
	setp.gt.u32 	%p3, %r30, -33554433;
	and.b32  	%r31, %r28, -15728641;
	selp.b32 	%r32, %r31, %r28, %p3;
	mov.b64 	%fd79, {%r29, %r32};
	mul.rn.f64 	%fd80, %fd75, %fd79;
	neg.f64 	%fd81, %fd80;
	fma.rn.f64 	%fd82, %fd75, %fd79, %fd81;
	fma.rn.f64 	%fd83, %fd77, %fd79, %fd82;
	add.f64 	%fd4, %fd80, %fd83;
	sub.f64 	%fd84, %fd80, %fd4;
	add.f64 	%fd5, %fd83, %fd84;
	fma.rn.f64 	%fd85, %fd4, 0d3FF71547652B82FE, 0d4338000000000000;
	{
	.reg .b32 %temp; 
	mov.b64 	{%r13, %temp}, %fd85;
	}
	mov.f64 	%fd86, 0dC338000000000000;
	add.rn.f64 	%fd87, %fd85, %fd86;
	fma.rn.f64 	%fd88, %fd87, 0dBFE62E42FEFA39EF, %fd4;
	fma.rn.f64 	%fd89, %fd87, 0dBC7ABC9E3B39803F, %fd88;
	fma.rn.f64 	%fd90, %fd89, 0d3E5ADE1569CE2BDF, 0d3E928AF3FCA213EA;
	fma.rn.f64 	%fd91, %fd90, %fd89, 0d3EC71DEE62401315;
	fma.rn.f64 	%fd92, %fd91, %fd89, 0d3EFA01997C89EB71;
	fma.rn.f64 	%fd93, %fd92, %fd89, 0d3F2A01A014761F65;
	fma.rn.f64 	%fd94, %fd93, %fd89, 0d3F56C16C1852B7AF;
	fma.rn.f64 	%fd95, %fd94, %fd89, 0d3F81111111122322;
	fma.rn.f64 	%fd96, %fd95, %fd89, 0d3FA55555555502A1;
	fma.rn.f64 	%fd97, %fd96, %fd89, 0d3FC5555555555511;
	fma.rn.f64 	%fd98, %fd97, %fd89, 0d3FE000000000000B;
	fma.rn.f64 	%fd99, %fd98, %fd89, 0d3FF0000000000000;
	fma.rn.f64 	%fd100, %fd99, %fd89, 0d3FF0000000000000;
	{
	.reg .b32 %temp; 
	mov.b64 	{%r14, %temp}, %fd100;
	}
	{
	.reg .b32 %temp; 
	mov.b64 	{%temp, %r15}, %fd100;
	}
	shl.b32 	%r33, %r13, 20;
	add.s32 	%r34, %r33, %r15;
	mov.b64 	%fd108, {%r14, %r34};
	{
	.reg .b32 %temp; 
	mov.b64 	{%temp, %r35}, %fd4;
	}
	mov.b32 	%f2, %r35;
	abs.f32 	%f1, %f2;
	setp.lt.f32 	%p4, %f1, 0f4086232B;
	@%p4 bra 	$L__BB8_7;
	setp.lt.f64 	%p5, %fd4, 0d0000000000000000;
	add.f64 	%fd101, %fd4, 0d7FF0000000000000;
	selp.f64 	%fd108, 0d0000000000000000, %fd101, %p5;
	setp.geu.f32 	%p6, %f1, 0f40874800;
	@%p6 bra 	$L__BB8_7;
	shr.u32 	%r36, %r13, 31;
	add.s32 	%r37, %r13, %r36;
	shr.s32 	%r38, %r37, 1;
	shl.b32 	%r39, %r38, 20;
	add.s32 	%r40, %r15, %r39;
	mov.b64 	%fd102, {%r14, %r40};
	sub.s32 	%r41, %r13, %r38;
	shl.b32 	%r42, %r41, 20;
	add.s32 	%r43, %r42, 1072693248;
	mov.b32 	%r44, 0;
	mov.b64 	%fd103, {%r44, %r43};
	mul.f64 	%fd108, %fd103, %fd102;
$L__BB8_7:
	abs.f64 	%fd104, %fd108;
	setp.eq.f64 	%p7, %fd104, 0d7FF0000000000000;
	fma.rn.f64 	%fd105, %fd108, %fd5, %fd108;
	selp.f64 	%fd106, %fd108, %fd105, %p7;
	st.param.f64 	[func_retval0], %fd106;
	ret;

}


// ===== COMPILED SASS (sm_100) =====

	.target	sm_100

	.elftype	@"ET_EXEC"


//--------------------- .note.nv.tkinfo           --------------------------
	.section	.note.nv.tkinfo,"",@"SHT_NOTE"
	.sectionflags	@"SHF_NOTE_NV_TKINFO"
	.tkinfo
        /*0018*/ 	.word	0x00000002
        /*0030*/ 	.string	""
        /*0030*/ 	.string	"ptxas"
        /*0030*/ 	.string	"Cuda compilation tools, release 13.0, V13.0.88"
        /*0030*/ 	.string	"Build cuda_13.0.r13.0/compiler.36424714_0"
        /*0030*/ 	.string	"-arch sm_100 -m 64 "



//--------------------- .note.nv.cuinfo           --------------------------
	.section	.note.nv.cuinfo,"",@"SHT_NOTE"
	.sectionflags	@"SHF_NOTE_NV_CUINFO"
        /*0018*/ 	.short	0x0002
        /*001a*/ 	.short	0x0064
        /*001c*/ 	.short	0x0082
	.zero		2


//--------------------- .nv.info                  --------------------------
	.section	.nv.info,"",@"SHT_CUDA_INFO"
	.align	4


	//----- nvinfo : EIATTR_REGCOUNT
	.align		4
        /*0000*/ 	.byte	0x04, 0x2f
        /*0002*/ 	.short	(.L_13 - .L_12)
	.align		4
.L_12:
        /*0004*/ 	.word	index@(_Z12setup_kernelP17curandStateXORWOWm)
        /*0008*/ 	.word	0x0000001f


	//----- nvinfo : EIATTR_FRAME_SIZE
	.align		4
.L_13:
        /*000c*/ 	.byte	0x04, 0x11
        /*000e*/ 	.short	(.L_15 - .L_14)
	.align		4
.L_14:
        /*0010*/ 	.word	index@(_Z12setup_kernelP17curandStateXORWOWm)
        /*0014*/ 	.word	0x00000000


	//----- nvinfo : EIATTR_REGCOUNT
	.align		4
.L_15:
        /*0018*/ 	.byte	0x04, 0x2f
        /*001a*/ 	.short	(.L_17 - .L_16)
	.align		4
.L_16:
        /*001c*/ 	.word	index@(_Z14generar_fichasPcP17curandStateXORWOWPi)
        /*0020*/ 	.word	0x0000001a


	//----- nvinfo : EIATTR_FRAME_SIZE
	.align		4
.L_17:
        /*0024*/ 	.byte	0x04, 0x11
        /*0026*/ 	.short	(.L_19 - .L_18)
	.align		4
.L_18:
        /*0028*/ 	.word	index@(_Z14generar_fichasPcP17curandStateXORWOWPi)
        /*002c*/ 	.word	0x00000000


	//----- nvinfo : EIATTR_REGCOUNT
	.align		4
.L_19:
        /*0030*/ 	.byte	0x04, 0x2f
        /*0032*/ 	.short	(.L_21 - .L_20)
	.align		4
.L_20:
        /*0034*/ 	.word	index@(_Z12bajar_fichasPc)
        /*0038*/ 	.word	0x0000000e


	//----- nvinfo : EIATTR_FRAME_SIZE
	.align		4
.L_21:
        /*003c*/ 	.byte	0x04, 0x11
        /*003e*/ 	.short	(.L_23 - .L_22)
	.align		4
.L_22:
        /*0040*/ 	.word	index@(_Z12bajar_fichasPc)
        /*0044*/ 	.word	0x00000000


	//----- nvinfo : EIATTR_REGCOUNT
	.align		4
.L_23:
        /*0048*/ 	.byte	0x04, 0x2f
        /*004a*/ 	.short	(.L_25 - .L_24)
	.align		4
.L_24:
        /*004c*/ 	.word	index@(_Z15eliminar_fichasPcPiS0_)
        /*0050*/ 	.word	0x00000016


	//----- nvinfo : EIATTR_FRAME_SIZE
	.align		4
.L_25:
        /*0054*/ 	.byte	0x04, 0x11
        /*0056*/ 	.short	(.L_27 - .L_26)
	.align		4
.L_26:
        /*0058*/ 	.word	index@(_Z15eliminar_fichasPcPiS0_)
        /*005c*/ 	.word	0x00000000


	//----- nvinfo : EIATTR_REGCOUNT
	.align		4
.L_27:
        /*0060*/ 	.byte	0x04, 0x2f
        /*0062*/ 	.short	(.L_29 - .L_28)
	.align		4
.L_28:
        /*0064*/ 	.word	index@(_Z15colocar_fichaEXPcPiS0_P17curandStateXORWOW)
        /*0068*/ 	.word	0x00000016


	//----- nvinfo : EIATTR_FRAME_SIZE
	.align		4
.L_29:
        /*006c*/ 	.byte	0x04, 0x11
        /*006e*/ 	.short	(.L_31 - .L_30)
	.align		4
.L_30:
        /*0070*/ 	.word	index@(_Z15colocar_fichaEXPcPiS0_P17curandStateXORWOW)
        /*0074*/ 	.word	0x00000000


	//----- nvinfo : EIATTR_REGCOUNT
	.align		4
.L_31:
        /*0078*/ 	.byte	0x04, 0x2f
        /*007a*/ 	.short	(.L_33 - .L_32)
	.align		4
.L_32:
        /*007c*/ 	.word	index@(_Z14eliminar_bombaPcPiS0_i)
        /*0080*/ 	.word	0x0000000a


	//----- nvinfo : EIATTR_FRAME_SIZE
	.align		4
.L_33:
        /*0084*/ 	.byte	0x04, 0x11
        /*0086*/ 	.short	(.L_35 - .L_34)
	.align		4
.L_34:
        /*0088*/ 	.word	index@(_Z14eliminar_bombaPcPiS0_i)
        /*008c*/ 	.word	0x00000000


	//----- nvinfo : EIATTR_REGCOUNT
	.align		4
.L_35:
        /*0090*/ 	.byte	0x04, 0x2f
        /*0092*/ 	.short	(.L_37 - .L_36)
	.align		4
.L_36:
        /*0094*/ 	.word	index@(_Z12eliminar_tntPcPiS0_)
        /*0098*/ 	.word	0x0000001e


	//----- nvinfo : EIATTR_FRAME_SIZE
	.align		4
.L_37:
        /*009c*/ 	.byte	0x04, 0x11
        /*009e*/ 	.short	(.L_39 - .L_38)
	.align		4
.L_38:
        /*00a0*/ 	.word	index@($_Z12eliminar_tntPcPiS0_$__internal_accurate_pow)
        /*00a4*/ 	.word	0x00000000


	//----- nvinfo : EIATTR_FRAME_SIZE
	.align		4
.L_39:
        /*00a8*/ 	.byte	0x04, 0x11
        /*00aa*/ 	.short	(.L_41 - .L_40)
	.align		4
.L_40:
        /*00ac*/ 	.word	index@($__internal_0_$__cuda_sm20_dsqrt_rn_f64_mediumpath_v1)
        /*00b0*/ 	.word	0x00000000


	//----- nvinfo : EIATTR_FRAME_SIZE
	.align		4
.L_41:
        /*00b4*/ 	.byte	0x04, 0x11
        /*00b6*/ 	.short	(.L_43 - .L_42)
	.align		4
.L_42:
        /*00b8*/ 	.word	index@(_Z12eliminar_tntPcPiS0_)
        /*00bc*/ 	.word	0x00000000


	//----- nvinfo : EIATTR_REGCOUNT
	.align		4
.L_43:
        /*00c0*/ 	.byte	0x04, 0x2f
        /*00c2*/ 	.short	(.L_45 - .L_44)
	.align		4
.L_44:
        /*00c4*/ 	.word	index@(_Z21eliminar_rompecabezasPcPiS0_)
        /*00c8*/ 	.word	0x0000000e


	//----- nvinfo : EIATTR_FRAME_SIZE
	.align		4
.L_45:
        /*00cc*/ 	.byte	0x04, 0x11
        /*00ce*/ 	.short	(.L_47 - .L_46)
	.align		4
.L_46:
        /*00d0*/ 	.word	index@(_Z21eliminar_rompecabezasPcPiS0_)
        /*00d4*/ 	.word	0x00000000


	//----- nvinfo : EIATTR_MIN_STACK_SIZE
	.align		4
.L_47:
        /*00d8*/ 	.byte	0x04, 0x12
        /*00da*/ 	.short	(.L_49 - .L_48)
	.align		4
.L_48:
        /*00dc*/ 	.word	index@(_Z21eliminar_rompecabezasPcPiS0_)
        /*00e0*/ 	.word	0x00000000


	//----- nvinfo : EIATTR_MIN_STACK_SIZE
	.align		4
.L_49:
        /*00e4*/ 	.byte	0x04, 0x12
        /*00e6*/ 	.short	(.L_51 - .L_50)
	.align		4
.L_50:
        /*00e8*/ 	.word	index@(_Z12eliminar_tntPcPiS0_)
        /*00ec*/ 	.word	0x00000000


	//----- nvinfo : EIATTR_MIN_STACK_SIZE
	.align		4
.L_51:
        /*00f0*/ 	.byte	0x04, 0x12
        /*00f2*/ 	.short	(.L_53 - .L_52)
	.align		4
.L_52:
        /*00f4*/ 	.word	index@(_Z14eliminar_bombaPcPiS0_i)
        /*00f8*/ 	.word	0x00000000


	//----- nvinfo : EIATTR_MIN_STACK_SIZE
	.align		4
.L_53:
        /*00fc*/ 	.byte	0x04, 0x12
        /*00fe*/ 	.short	(.L_55 - .L_54)
	.align		4
.L_54:
        /*0100*/ 	.word	index@(_Z15colocar_fichaEXPcPiS0_P17curandStateXORWOW)
        /*0104*/ 	.word	0x00000000


	//----- nvinfo : EIATTR_MIN_STACK_SIZE
	.align		4
.L_55:
        /*0108*/ 	.byte	0x04, 0x12
        /*010a*/ 	.short	(.L_57 - .L_56)
	.align		4
.L_56:
        /*010c*/ 	.word	index@(_Z15eliminar_fichasPcPiS0_)
        /*0110*/ 	.word	0x00000000


	//----- nvinfo : EIATTR_MIN_STACK_SIZE
	.align		4
.L_57:
        /*0114*/ 	.byte	0x04, 0x12
        /*0116*/ 	.short	(.L_59 - .L_58)
	.align		4
.L_58:
        /*0118*/ 	.word	index@(_Z12bajar_fichasPc)
        /*011c*/ 	.word	0x00000000


	//----- nvinfo : EIATTR_MIN_STACK_SIZE
	.align		4
.L_59:
        /*0120*/ 	.byte	0x04, 0x12
        /*0122*/ 	.short	(.L_61 - .L_60)
	.align		4
.L_60:
        /*0124*/ 	.word	index@(_Z14generar_fichasPcP17curandStateXORWOWPi)
        /*0128*/ 	.word	0x00000000


	//----- nvinfo : EIATTR_MIN_STACK_SIZE
	.align		4
.L_61:
        /*012c*/ 	.byte	0x04, 0x12
        /*012e*/ 	.short	(.L_63 - .L_62)
	.align		4
.L_62:
        /*0130*/ 	.word	index@(_Z12setup_kernelP17curandStateXORWOWm)
        /*0134*/ 	.word	0x00000000
.L_63:


//--------------------- .nv.compat                --------------------------
	.section	.nv.compat,"",@"SHT_CUDA_COMPAT_INFO"
	.align	4
        /*0000*/ 	.byte	0x02, 0x09, 0x00, 0x00, 0x02, 0x02, 0x01, 0x00, 0x02, 0x05, 0x05, 0x00, 0x03, 0x07, 0x01, 0x01
        /*0010*/ 	.byte	0x02, 0x03, 0x00, 0x00, 0x02, 0x06, 0x01, 0x00, 0x04, 0x0b, 0x08, 0x00, 0x01, 0x00, 0x00, 0x00
        /*0020*/ 	.byte	0x00, 0x00, 0x00, 0x00


//--------------------- .nv.info._Z21eliminar_rompecabezasPcPiS0_ --------------------------
	.section	.nv.info._Z21eliminar_rompecabezasPcPiS0_,"",@"SHT_CUDA_INFO"
	.sectionflags	@""
	.align	4


	//----- nvinfo : EIATTR_CUDA_API_VERSION
	.align		4
        /*0000*/ 	.byte	0x04, 0x37
        /*0002*/ 	.short	(.L_65 - .L_64)
.L_64:
        /*0004*/ 	.word	0x00000082


	//----- nvinfo : EIATTR_KPARAM_INFO
	.align		4
.L_65:
        /*0008*/ 	.byte	0x04, 0x17
        /*000a*/ 	.short	(.L_67 - .L_66)
.L_66:
        /*000c*/ 	.word	0x00000000
        /*0010*/ 	.short	0x0002
        /*0012*/ 	.short	0x0010
        /*0014*/ 	.byte	0x00, 0xf5, 0x21, 0x00


	//----- nvinfo : EIATTR_KPARAM_INFO
	.align		4
.L_67:
        /*0018*/ 	.byte	0x04, 0x17
        /*001a*/ 	.short	(.L_69 - .L_68)
.L_68:
        /*001c*/ 	.word	0x00000000
        /*0020*/ 	.short	0x0001
        /*0022*/ 	.short	0x0008
        /*0024*/ 	.byte	0x00, 0xf5, 0x21, 0x00


	//----- nvinfo : EIATTR_KPARAM_INFO
	.align		4
.L_69:
        /*0028*/ 	.byte	0x04, 0x17
        /*002a*/ 	.short	(.L_71 - .L_70)
.L_70:
        /*002c*/ 	.word	0x00000000
        /*0030*/ 	.short	0x0000
        /*0032*/ 	.short	0x0000
        /*0034*/ 	.byte	0x00, 0xf5, 0x21, 0x00


	//----- nvinfo : EIATTR_SPARSE_MMA_MASK
	.align		4
.L_71:
        /*0038*/ 	.byte	0x03, 0x50
        /*003a*/ 	.short	0x0000


	//----- nvinfo : EIATTR_MAXREG_COUNT
	.align		4
        /*003c*/ 	.byte	0x03, 0x1b
        /*003e*/ 	.short	0x00ff


	//----- nvinfo : EIATTR_NUM_BARRIERS
	.align		4
        /*0040*/ 	.byte	0x02, 0x4c
        /*0042*/ 	.byte	0x01
	.zero		1


	//----- nvinfo : EIATTR_MERCURY_ISA_VERSION
	.align		4
        /*0044*/ 	.byte	0x03, 0x5f
        /*0046*/ 	.short	0x0101


	//----- nvinfo : EIATTR_INT_WARP_WIDE_INSTR_OFFSETS
	.align		4
        /*0048*/ 	.byte	0x04, 0x31
        /*004a*/ 	.short	(.L_73 - .L_72)


	//   ....[0]....
.L_72:
        /*004c*/ 	.word	0x00000230


	//----- nvinfo : EIATTR_VRC_CTA_INIT_COUNT
	.align		4
.L_73:
        /*0050*/ 	.byte	0x02, 0x4a
	.zero		1
	.zero		1


	//----- nvinfo : EIATTR_EXIT_INSTR_OFFSETS
	.align		4
        /*0054*/ 	.byte	0x04, 0x1c
        /*0056*/ 	.short	(.L_75 - .L_74)


	//   ....[0]....
.L_74:
        /*0058*/ 	.word	0x00000190


	//   ....[1]....
        /*005c*/ 	.word	0x00000200


	//   ....[2]....
        /*0060*/ 	.word	0x000002e0


	//----- nvinfo : EIATTR_CBANK_PARAM_SIZE
	.align		4
.L_75:
        /*0064*/ 	.byte	0x03, 0x19
        /*0066*/ 	.short	0x0018


	//----- nvinfo : EIATTR_PARAM_CBANK
	.align		4
        /*0068*/ 	.byte	0x04, 0x0a
        /*006a*/ 	.short	(.L_77 - .L_76)
	.align		4
.L_76:
        /*006c*/ 	.word	index@(.nv.constant0._Z21eliminar_rompecabezasPcPiS0_)
        /*0070*/ 	.short	0x0380
        /*0072*/ 	.short	0x0018


	//----- nvinfo : EIATTR_SW_WAR
	.align		4
.L_77:
        /*0074*/ 	.byte	0x04, 0x36
        /*0076*/ 	.short	(.L_79 - .L_78)
.L_78:
        /*0078*/ 	.word	0x00000008
.L_79:


//--------------------- .nv.info._Z12eliminar_tntPcPiS0_ --------------------------
	.section	.nv.info._Z12eliminar_tntPcPiS0_,"",@"SHT_CUDA_INFO"
	.sectionflags	@""
	.align	4


	//----- nvinfo : EIATTR_CUDA_API_VERSION
	.align		4
        /*0000*/ 	.byte	0x04, 0x37
        /*0002*/ 	.short	(.L_81 - .L_80)
.L_80:
        /*0004*/ 	.word	0x00000082


	//----- nvinfo : EIATTR_KPARAM_INFO
	.align		4
.L_81:
        /*0008*/ 	.byte	0x04, 0x17
        /*000a*/ 	.short	(.L_83 - .L_82)
.L_82:
        /*000c*/ 	.word	0x00000000
        /*0010*/ 	.short	0x0002
        /*0012*/ 	.short	0x0010
        /*0014*/ 	.byte	0x00, 0xf5, 0x21, 0x00


	//----- nvinfo : EIATTR_KPARAM_INFO
	.align		4
.L_83:
        /*0018*/ 	.byte	0x04, 0x17
        /*001a*/ 	.short	(.L_85 - .L_84)
.L_84:
        /*001c*/ 	.word	0x00000000
        /*0020*/ 	.short	0x0001
        /*0022*/ 	.short	0x0008
        /*0024*/ 	.byte	0x00, 0xf5, 0x21, 0x00


	//----- nvinfo : EIATTR_KPARAM_INFO
	.align		4
.L_85:
        /*0028*/ 	.byte	0x04, 0x17
        /*002a*/ 	.short	(.L_87 - .L_86)
.L_86:
        /*002c*/ 	.word	0x00000000
        /*0030*/ 	.short	0x0000
        /*0032*/ 	.short	0x0000
        /*0034*/ 	.byte	0x00, 0xf5, 0x21, 0x00


	//----- nvinfo : EIATTR_SPARSE_MMA_MASK
	.align		4
.L_87:
        /*0038*/ 	.byte	0x03, 0x50
        /*003a*/ 	.short	0x0000


	//----- nvinfo : EIATTR_MAXREG_COUNT
	.align		4
        /*003c*/ 	.byte	0x03, 0x1b
        /*003e*/ 	.short	0x00ff


	//----- nvinfo : EIATTR_MERCURY_ISA_VERSION
	.align		4
        /*0040*/ 	.byte	0x03, 0x5f
        /*0042*/ 	.short	0x0101


	//----- nvinfo : EIATTR_INT_WARP_WIDE_INSTR_OFFSETS
	.align		4
        /*0044*/ 	.byte	0x04, 0x31
        /*0046*/ 	.short	(.L_89 - .L_88)


	//   ....[0]....
.L_88:
        /*0048*/ 	.word	0x000005d0


	//----- nvinfo : EIATTR_VRC_CTA_INIT_COUNT
	.align		4
.L_89:
        /*004c*/ 	.byte	0x02, 0x4a
	.zero		1
	.zero		1


	//----- nvinfo : EIATTR_EXIT_INSTR_OFFSETS
	.align		4
        /*0050*/ 	.byte	0x04, 0x1c
        /*0052*/ 	.short	(.L_91 - .L_90)


	//   ....[0]....
.L_90:
        /*0054*/ 	.word	0x00000570


	//   ....[1]....
        /*0058*/ 	.word	0x000006b0


	//----- nvinfo : EIATTR_CRS_STACK_SIZE
	.align		4
.L_91:
        /*005c*/ 	.byte	0x04, 0x1e
        /*005e*/ 	.short	(.L_93 - .L_92)
.L_92:
        /*0060*/ 	.word	0x00000000


	//----- nvinfo : EIATTR_CBANK_PARAM_SIZE
	.align		4
.L_93:
        /*0064*/ 	.byte	0x03, 0x19
        /*0066*/ 	.short	0x0018


	//----- nvinfo : EIATTR_PARAM_CBANK
	.align		4
        /*0068*/ 	.byte	0x04, 0x0a
        /*006a*/ 	.short	(.L_95 - .L_94)
	.align		4
.L_94:
        /*006c*/ 	.word	index@(.nv.constant0._Z12eliminar_tntPcPiS0_)
        /*0070*/ 	.short	0x0380
        /*0072*/ 	.short	0x0018


	//----- nvinfo : EIATTR_SW_WAR
	.align		4
.L_95:
        /*0074*/ 	.byte	0x04, 0x36
        /*0076*/ 	.short	(.L_97 - .L_96)
.L_96:
        /*0078*/ 	.word	0x00000008
.L_97:


//--------------------- .nv.info._Z14eliminar_bombaPcPiS0_i --------------------------
	.section	.nv.info._Z14eliminar_bombaPcPiS0_i,"",@"SHT_CUDA_INFO"
	.sectionflags	@""
	.align	4


	//----- nvinfo : EIATTR_CUDA_API_VERSION
	.align		4
        /*0000*/ 	.byte	0x04, 0x37
        /*0002*/ 	.short	(.L_99 - .L_98)
.L_98:
        /*0004*/ 	.word	0x00000082


	//----- nvinfo : EIATTR_KPARAM_INFO
	.align		4
.L_99:
        /*0008*/ 	.byte	0x04, 0x17
        /*000a*/ 	.short	(.L_101 - .L_100)
.L_100:
        /*000c*/ 	.word	0x00000000
        /*0010*/ 	.short	0x0003
        /*0012*/ 	.short	0x0018
        /*0014*/ 	.byte	0x00, 0xf0, 0x11, 0x00


	//----- nvinfo : EIATTR_KPARAM_INFO
	.align		4
.L_101:
        /*0018*/ 	.byte	0x04, 0x17
        /*001a*/ 	.short	(.L_103 - .L_102)
.L_102:
        /*001c*/ 	.word	0x00000000
        /*0020*/ 	.short	0x0002
        /*0022*/ 	.short	0x0010
        /*0024*/ 	.byte	0x00, 0xf5, 0x21, 0x00


	//----- nvinfo : EIATTR_KPARAM_INFO
	.align		4
.L_103:
        /*0028*/ 	.byte	0x04, 0x17
        /*002a*/ 	.short	(.L_105 - .L_104)
.L_104:
        /*002c*/ 	.word	0x00000000
        /*0030*/ 	.short	0x0001
        /*0032*/ 	.short	0x0008
        /*0034*/ 	.byte	0x00, 0xf5, 0x21, 0x00


	//----- nvinfo : EIATTR_KPARAM_INFO
	.align		4
.L_105:
        /*0038*/ 	.byte	0x04, 0x17
        /*003a*/ 	.short	(.L_107 - .L_106)
.L_106:
        /*003c*/ 	.word	0x00000000
        /*0040*/ 	.short	0x0000
        /*0042*/ 	.short	0x0000
        /*0044*/ 	.byte	0x00, 0xf5, 0x21, 0x00


	//----- nvinfo : EIATTR_SPARSE_MMA_MASK
	.align		4
.L_107:
        /*0048*/ 	.byte	0x03, 0x50
        /*004a*/ 	.short	0x0000


	//----- nvinfo : EIATTR_MAXREG_COUNT
	.align		4
        /*004c*/ 	.byte	0x03, 0x1b
        /*004e*/ 	.short	0x00ff


	//----- nvinfo : EIATTR_MERCURY_ISA_VERSION
	.align		4
        /*0050*/ 	.byte	0x03, 0x5f
        /*0052*/ 	.short	0x0101


	//----- nvinfo : EIATTR_INT_WARP_WIDE_INSTR_OFFSETS
	.align		4
        /*0054*/ 	.byte	0x04, 0x31
        /*0056*/ 	.short	(.L_109 - .L_108)


	//   ....[0]....
.L_108:
        /*0058*/ 	.word	0x000001a0


	//----- nvinfo : EIATTR_VRC_CTA_INIT_COUNT
	.align		4
.L_109:
        /*005c*/ 	.byte	0x02, 0x4a
	.zero		1
	.zero		1


	//----- nvinfo : EIATTR_EXIT_INSTR_OFFSETS
	.align		4
        /*0060*/ 	.byte	0x04, 0x1c
        /*0062*/ 	.short	(.L_111 - .L_110)


	//   ....[0]....
.L_110:
        /*0064*/ 	.word	0x000000c0


	//   ....[1]....
        /*0068*/ 	.word	0x00000160


	//   ....[2]....
        /*006c*/ 	.word	0x00000270


	//   ....[3]....
        /*0070*/ 	.word	0x000002b0


	//   ....[4]....
        /*0074*/ 	.word	0x00000380


	//----- nvinfo : EIATTR_CBANK_PARAM_SIZE
	.align		4
.L_111:
        /*0078*/ 	.byte	0x03, 0x19
        /*007a*/ 	.short	0x001c


	//----- nvinfo : EIATTR_PARAM_CBANK
	.align		4
        /*007c*/ 	.byte	0x04, 0x0a
        /*007e*/ 	.short	(.L_113 - .L_112)
	.align		4
.L_112:
        /*0080*/ 	.word	index@(.nv.constant0._Z14eliminar_bombaPcPiS0_i)
        /*0084*/ 	.short	0x0380
        /*0086*/ 	.short	0x001c


	//----- nvinfo : EIATTR_SW_WAR
	.align		4
.L_113:
        /*0088*/ 	.byte	0x04, 0x36
        /*008a*/ 	.short	(.L_115 - .L_114)
.L_114:
        /*008c*/ 	.word	0x00000008
.L_115:


//--------------------- .nv.info._Z15colocar_fichaEXPcPiS0_P17curandStateXORWOW --------------------------
	.section	.nv.info._Z15colocar_fichaEXPcPiS0_P17curandStateXORWOW,"",@"SHT_CUDA_INFO"
	.sectionflags	@""
	.align	4


	//----- nvinfo : EIATTR_CUDA_API_VERSION
	.align		4
        /*0000*/ 	.byte	0x04, 0x37
        /*0002*/ 	.short	(.L_117 - .L_116)
.L_116:
        /*0004*/ 	.word	0x00000082


	//----- nvinfo : EIATTR_KPARAM_INFO
	.align		4
.L_117:
        /*0008*/ 	.byte	0x04, 0x17
        /*000a*/ 	.short	(.L_119 - .L_118)
.L_118:
        /*000c*/ 	.word	0x00000000
        /*0010*/ 	.short	0x0003
        /*0012*/ 	.short	0x0018
        /*0014*/ 	.byte	0x00, 0xf5, 0x21, 0x00


	//----- nvinfo : EIATTR_KPARAM_INFO
	.align		4
.L_119:
        /*0018*/ 	.byte	0x04, 0x17
        /*001a*/ 	.short	(.L_121 - .L_120)
.L_120:
        /*001c*/ 	.word	0x00000000
        /*0020*/ 	.short	0x0002
        /*0022*/ 	.short	0x0010
        /*0024*/ 	.byte	0x00, 0xf5, 0x21, 0x00


	//----- nvinfo : EIATTR_KPARAM_INFO
	.align		4
.L_121:
        /*0028*/ 	.byte	0x04, 0x17
        /*002a*/ 	.short	(.L_123 - .L_122)
.L_122:
        /*002c*/ 	.word	0x00000000
        /*0030*/ 	.short	0x0001
        /*0032*/ 	.short	0x0008
        /*0034*/ 	.byte	0x00, 0xf5, 0x21, 0x00


	//----- nvinfo : EIATTR_KPARAM_INFO
	.align		4
.L_123:
        /*0038*/ 	.byte	0x04, 0x17
        /*003a*/ 	.short	(.L_125 - .L_124)
.L_124:
        /*003c*/ 	.word	0x00000000
        /*0040*/ 	.short	0x0000
        /*0042*/ 	.short	0x0000
        /*0044*/ 	.byte	0x00, 0xf5, 0x21, 0x00


	//----- nvinfo : EIATTR_SPARSE_MMA_MASK
	.align		4
.L_125:
        /*0048*/ 	.byte	0x03, 0x50
        /*004a*/ 	.short	0x0000


	//----- nvinfo : EIATTR_MAXREG_COUNT
	.align		4
        /*004c*/ 	.byte	0x03, 0x1b
        /*004e*/ 	.short	0x00ff


	//----- nvinfo : EIATTR_MERCURY_ISA_VERSION
	.align		4
        /*0050*/ 	.byte	0x03, 0x5f
        /*0052*/ 	.short	0x0101


	//----- nvinfo : EIATTR_INT_WARP_WIDE_INSTR_OFFSETS
	.align		4
        /*0054*/ 	.byte	0x04, 0x31
        /*0056*/ 	.short	(.L_127 - .L_126)


	//   ....[0]....
.L_126:
        /*0058*/ 	.word	0x00000640


	//----- nvinfo : EIATTR_VRC_CTA_INIT_COUNT
	.align		4
.L_127:
        /*005c*/ 	.byte	0x02, 0x4a
	.zero		1
	.zero		1


	//----- nvinfo : EIATTR_EXIT_INSTR_OFFSETS
	.align		4
        /*0060*/ 	.byte	0x04, 0x1c
        /*0062*/ 	.short	(.L_129 - .L_128)


	//   ....[0]....
.L_128:
        /*0064*/ 	.word	0x00000120


	//   ....[1]....
        /*0068*/ 	.word	0x00000280


	//   ....[2]....
        /*006c*/ 	.word	0x000002a0


	//   ....[3]....
        /*0070*/ 	.word	0x000004f0


	//   ....[4]....
        /*0074*/ 	.word	0x00000580


	//   ....[5]....
        /*0078*/ 	.word	0x00000610


	//   ....[6]....
        /*007c*/ 	.word	0x00000690


	//----- nvinfo : EIATTR_CRS_STACK_SIZE
	.align		4
.L_129:
        /*0080*/ 	.byte	0x04, 0x1e
        /*0082*/ 	.short	(.L_131 - .L_130)
.L_130:
        /*0084*/ 	.word	0x00000000


	//----- nvinfo : EIATTR_CBANK_PARAM_SIZE
	.align		4
.L_131:
        /*0088*/ 	.byte	0x03, 0x19
        /*008a*/ 	.short	0x0020


	//----- nvinfo : EIATTR_PARAM_CBANK
	.align		4
        /*008c*/ 	.byte	0x04, 0x0a
        /*008e*/ 	.short	(.L_133 - .L_132)
	.align		4
.L_132:
        /*0090*/ 	.word	index@(.nv.constant0._Z15colocar_fichaEXPcPiS0_P17curandStateXORWOW)
        /*0094*/ 	.short	0x0380
        /*0096*/ 	.short	0x0020


	//----- nvinfo : EIATTR_SW_WAR
	.align		4
.L_133:
        /*0098*/ 	.byte	0x04, 0x36
        /*009a*/ 	.short	(.L_135 - .L_134)
.L_134:
        /*009c*/ 	.word	0x00000008
.L_135:


//--------------------- .nv.info._Z15eliminar_fichasPcPiS0_ --------------------------
	.section	.nv.info._Z15eliminar_fichasPcPiS0_,"",@"SHT_CUDA_INFO"
	.sectionflags	@""
	.align	4


	//----- nvinfo : EIATTR_CUDA_API_VERSION
	.align		4
        /*0000*/ 	.byte	0x04, 0x37
        /*0002*/ 	.short	(.L_137 - .L_136)
.L_136:
        /*0004*/ 	.word	0x00000082


	//----- nvinfo : EIATTR_KPARAM_INFO
	.align		4
.L_137:
        /*0008*/ 	.byte	0x04, 0x17
        /*000a*/ 	.short	(.L_139 - .L_138)
.L_138:
        /*000c*/ 	.word	0x00000000
        /*0010*/ 	.short	0x0002
        /*0012*/ 	.short	0x0010
        /*0014*/ 	.byte	0x00, 0xf5, 0x21, 0x00


	//----- nvinfo : EIATTR_KPARAM_INFO
	.align		4
.L_139:
        /*0018*/ 	.byte	0x04, 0x17
        /*001a*/ 	.short	(.L_141 - .L_140)
.L_140:
        /*001c*/ 	.word	0x00000000
        /*0020*/ 	.short	0x0001
        /*0022*/ 	.short	0x0008
        /*0024*/ 	.byte	0x00, 0xf5, 0x21, 0x00


	//----- nvinfo : EIATTR_KPARAM_INFO
	.align		4
.L_141:
        /*0028*/ 	.byte	0x04, 0x17
        /*002a*/ 	.short	(.L_143 - .L_142)
.L_142:
        /*002c*/ 	.word	0x00000000
        /*0030*/ 	.short	0x0000
        /*0032*/ 	.short	0x0000
        /*0034*/ 	.byte	0x00, 0xf5, 0x21, 0x00


	//----- nvinfo : EIATTR_SPARSE_MMA_MASK
	.align		4
.L_143:
        /*0038*/ 	.byte	0x03, 0x50
        /*003a*/ 	.short	0x0000


	//----- nvinfo : EIATTR_MAXREG_COUNT
	.align		4
        /*003c*/ 	.byte	0x03, 0x1b
        /*003e*/ 	.short	0x00ff


	//----- nvinfo : EIATTR_NUM_BARRIERS
	.align		4
        /*0040*/ 	.byte	0x02, 0x4c
        /*0042*/ 	.byte	0x01
	.zero		1


	//----- nvinfo : EIATTR_MERCURY_ISA_VERSION
	.align		4
        /*0044*/ 	.byte	0x03, 0x5f
        /*0046*/ 	.short	0x0101


	//----- nvinfo : EIATTR_INT_WARP_WIDE_INSTR_OFFSETS
	.align		4
        /*0048*/ 	.byte	0x04, 0x31
        /*004a*/ 	.short	(.L_145 - .L_144)


	//   ....[0]....
.L_144:
        /*004c*/ 	.word	0x000004b0


	//----- nvinfo : EIATTR_VRC_CTA_INIT_COUNT
	.align		4
.L_145:
        /*0050*/ 	.byte	0x02, 0x4a
	.zero		1
	.zero		1


	//----- nvinfo : EIATTR_EXIT_INSTR_OFFSETS
	.align		4
        /*0054*/ 	.byte	0x04, 0x1c
        /*0056*/ 	.short	(.L_147 - .L_146)


	//   ....[0]....
.L_146:
        /*0058*/ 	.word	0x000005d0


	//----- nvinfo : EIATTR_CRS_STACK_SIZE
	.align		4
.L_147:
        /*005c*/ 	.byte	0x04, 0x1e
        /*005e*/ 	.short	(.L_149 - .L_148)
.L_148:
        /*0060*/ 	.word	0x00000000


	//----- nvinfo : EIATTR_CBANK_PARAM_SIZE
	.align		4
.L_149:
        /*0064*/ 	.byte	0x03, 0x19
        /*0066*/ 	.short	0x0018


	//----- nvinfo : EIATTR_PARAM_CBANK
	.align		4
        /*0068*/ 	.byte	0x04, 0x0a
        /*006a*/ 	.short	(.L_151 - .L_150)
	.align		4
.L_150:
        /*006c*/ 	.word	index@(.nv.constant0._Z15eliminar_fichasPcPiS0_)
        /*0070*/ 	.short	0x0380
        /*0072*/ 	.short	0x0018


	//----- nvinfo : EIATTR_SW_WAR
	.align		4
.L_151:
        /*0074*/ 	.byte	0x04, 0x36
        /*0076*/ 	.short	(.L_153 - .L_152)
.L_152:
        /*0078*/ 	.word	0x00000008
.L_153:


//--------------------- .nv.info._Z12bajar_fichasPc --------------------------
	.section	.nv.info._Z12bajar_fichasPc,"",@"SHT_CUDA_INFO"
	.sectionflags	@""
	.align	4


	//----- nvinfo : EIATTR_CUDA_API_VERSION
	.align		4
        /*0000*/ 	.byte	0x04, 0x37
        /*0002*/ 	.short	(.L_155 - .L_154)
.L_154:
        /*0004*/ 	.word	0x00000082


	//----- nvinfo : EIATTR_KPARAM_INFO
	.align		4
.L_155:
        /*0008*/ 	.byte	0x04, 0x17
        /*000a*/ 	.short	(.L_157 - .L_156)
.L_156:
        /*000c*/ 	.word	0x00000000
        /*0010*/ 	.short	0x0000
        /*0012*/ 	.short	0x0000
        /*0014*/ 	.byte	0x00, 0xf5, 0x21, 0x00


	//----- nvinfo : EIATTR_SPARSE_MMA_MASK
	.align		4
.L_157:
        /*0018*/ 	.byte	0x03, 0x50
        /*001a*/ 	.short	0x0000


	//----- nvinfo : EIATTR_MAXREG_COUNT
	.align		4
        /*001c*/ 	.byte	0x03, 0x1b
        /*001e*/ 	.short	0x00ff


	//----- nvinfo : EIATTR_MERCURY_ISA_VERSION
	.align		4
        /*0020*/ 	.byte	0x03, 0x5f
        /*0022*/ 	.short	0x0101


	//----- nvinfo : EIATTR_VRC_CTA_INIT_COUNT
	.align		4
        /*0024*/ 	.byte	0x02, 0x4a
	.zero		1
	.zero		1


	//----- nvinfo : EIATTR_EXIT_INSTR_OFFSETS
	.align		4
        /*0028*/ 	.byte	0x04, 0x1c
        /*002a*/ 	.short	(.L_159 - .L_158)


	//   ....[0]....
.L_158:
        /*002c*/ 	.word	0x000000e0


	//   ....[1]....
        /*0030*/ 	.word	0x00000290


	//----- nvinfo : EIATTR_CRS_STACK_SIZE
	.align		4
.L_159:
        /*0034*/ 	.byte	0x04, 0x1e
        /*0036*/ 	.short	(.L_161 - .L_160)
.L_160:
        /*0038*/ 	.word	0x00000000


	//----- nvinfo : EIATTR_CBANK_PARAM_SIZE
	.align		4
.L_161:
        /*003c*/ 	.byte	0x03, 0x19
        /*003e*/ 	.short	0x0008


	//----- nvinfo : EIATTR_PARAM_CBANK
	.align		4
        /*0040*/ 	.byte	0x04, 0x0a
        /*0042*/ 	.short	(.L_163 - .L_162)
	.align		4
.L_162:
        /*0044*/ 	.word	index@(.nv.constant0._Z12bajar_fichasPc)
        /*0048*/ 	.short	0x0380
        /*004a*/ 	.short	0x0008


	//----- nvinfo : EIATTR_SW_WAR
	.align		4
.L_163:
        /*004c*/ 	.byte	0x04, 0x36
        /*004e*/ 	.short	(.L_165 - .L_164)
.L_164:
        /*0050*/ 	.word	0x00000008
.L_165:


//--------------------- .nv.info._Z14generar_fichasPcP17curandStateXORWOWPi --------------------------
	.section	.nv.info._Z14generar_fichasPcP17curandStateXORWOWPi,"",@"SHT_CUDA_INFO"
	.sectionflags	@""
	.align	4


	//----- nvinfo : EIATTR_CUDA_API_VERSION
	.align		4
        /*0000*/ 	.byte	0x04, 0x37
        /*0002*/ 	.short	(.L_167 - .L_166)
.L_166:
        /*0004*/ 	.word	0x00000082


	//----- nvinfo : EIATTR_KPARAM_INFO
	.align		4
.L_167:
        /*0008*/ 	.byte	0x04, 0x17
        /*000a*/ 	.short	(.L_169 - .L_168)
.L_168:
        /*000c*/ 	.word	0x00000000
        /*0010*/ 	.short	0x0002
        /*0012*/ 	.short	0x0010
        /*0014*/ 	.byte	0x00, 0xf5, 0x21, 0x00


	//----- nvinfo : EIATTR_KPARAM_INFO
	.align		4
.L_169:
        /*0018*/ 	.byte	0x04, 0x17
        /*001a*/ 	.short	(.L_171 - .L_170)
.L_170:
        /*001c*/ 	.word	0x00000000
        /*0020*/ 	.short	0x0001
        /*0022*/ 	.short	0x0008
        /*0024*/ 	.byte	0x00, 0xf5, 0x21, 0x00


	//----- nvinfo : EIATTR_KPARAM_INFO
	.align		4
.L_171:
        /*0028*/ 	.byte	0x04, 0x17
        /*002a*/ 	.short	(.L_173 - .L_172)
.L_172:
        /*002c*/ 	.word	0x00000000
        /*0030*/ 	.short	0x0000
        /*0032*/ 	.short	0x0000
        /*0034*/ 	.byte	0x00, 0xf5, 0x21, 0x00


	//----- nvinfo : EIATTR_SPARSE_MMA_MASK
	.align		4
.L_173:
        /*0038*/ 	.byte	0x03, 0x50
        /*003a*/ 	.short	0x0000


	//----- nvinfo : EIATTR_MAXREG_COUNT
	.align		4
        /*003c*/ 	.byte	0x03, 0x1b
        /*003e*/ 	.short	0x00ff


	//----- nvinfo : EIATTR_MERCURY_ISA_VERSION
	.align		4
        /*0040*/ 	.byte	0x03, 0x5f
        /*0042*/ 	.short	0x0101


	//----- nvinfo : EIATTR_INT_WARP_WIDE_INSTR_OFFSETS
	.align		4
        /*0044*/ 	.byte	0x04, 0x31
        /*0046*/ 	.short	(.L_175 - .L_174)


	//   ....[0]....
.L_174:
        /*0048*/ 	.word	0x00000340


	//----- nvinfo : EIATTR_VRC_CTA_INIT_COUNT
	.align		4
.L_175:
        /*004c*/ 	.byte	0x02, 0x4a
	.zero		1
	.zero		1


	//----- nvinfo : EIATTR_EXIT_INSTR_OFFSETS
	.align		4
        /*0050*/ 	.byte	0x04, 0x1c
        /*0052*/ 	.short	(.L_177 - .L_176)


	//   ....[0]....
.L_176:
        /*0054*/ 	.word	0x000000d0


	//   ....[1]....
        /*0058*/ 	.word	0x00000150


	//   ....[2]....
        /*005c*/ 	.word	0x00000450


	//----- nvinfo : EIATTR_CBANK_PARAM_SIZE
	.align		4
.L_177:
        /*0060*/ 	.byte	0x03, 0x19
        /*0062*/ 	.short	0x0018


	//----- nvinfo : EIATTR_PARAM_CBANK
	.align		4
        /*0064*/ 	.byte	0x04, 0x0a
        /*0066*/ 	.short	(.L_179 - .L_178)
	.align		4
.L_178:
        /*0068*/ 	.word	index@(.nv.constant0._Z14generar_fichasPcP17curandStateXORWOWPi)
        /*006c*/ 	.short	0x0380
        /*006e*/ 	.short	0x0018


	//----- nvinfo : EIATTR_SW_WAR
	.align		4
.L_179:
        /*0070*/ 	.byte	0x04, 0x36
        /*0072*/ 	.short	(.L_181 - .L_180)
.L_180:
        /*0074*/ 	.word	0x00000008
.L_181:


//--------------------- .nv.info._Z12setup_kernelP17curandStateXORWOWm --------------------------
	.section	.nv.info._Z12setup_kernelP17curandStateXORWOWm,"",@"SHT_CUDA_INFO"
	.sectionflags	@""
	.align	4


	//----- nvinfo : EIATTR_CUDA_API_VERSION
	.align		4
        /*0000*/ 	.byte	0x04, 0x37
        /*0002*/ 	.short	(.L_183 - .L_182)
.L_182:
        /*0004*/ 	.word	0x00000082


	//----- nvinfo : EIATTR_KPARAM_INFO
	.align		4
.L_183:
        /*0008*/ 	.byte	0x04, 0x17
        /*000a*/ 	.short	(.L_185 - .L_184)
.L_184:
        /*000c*/ 	.word	0x00000000
        /*0010*/ 	.short	0x0001
        /*0012*/ 	.short	0x0008
        /*0014*/ 	.byte	0x00, 0xf0, 0x21, 0x00


	//----- nvinfo : EIATTR_KPARAM_INFO
	.align		4
.L_185:
        /*0018*/ 	.byte	0x04, 0x17
        /*001a*/ 	.short	(.L_187 - .L_186)
.L_186:
        /*001c*/ 	.word	0x00000000
        /*0020*/ 	.short	0x0000
        /*0022*/ 	.short	0x0000
        /*0024*/ 	.byte	0x00, 0xf5, 0x21, 0x00


	//----- nvinfo : EIATTR_SPARSE_MMA_MASK
	.align		4
.L_187:
        /*0028*/ 	.byte	0x03, 0x50
        /*002a*/ 	.short	0x0000


	//----- nvinfo : EIATTR_MAXREG_COUNT
	.align		4
        /*002c*/ 	.byte	0x03, 0x1b
        /*002e*/ 	.short	0x00ff


	//----- nvinfo : EIATTR_MERCURY_ISA_VERSION
	.align		4
        /*0030*/ 	.byte	0x03, 0x5f
        /*0032*/ 	.short	0x0101


	//----- nvinfo : EIATTR_VRC_CTA_INIT_COUNT
	.align		4
        /*0034*/ 	.byte	0x02, 0x4a
	.zero		1
	.zero		1


	//----- nvinfo : EIATTR_EXIT_INSTR_OFFSETS
	.align		4
        /*0038*/ 	.byte	0x04, 0x1c
        /*003a*/ 	.short	(.L_189 - .L_188)


	//   ....[0]....
.L_188:
        /*003c*/ 	.word	0x000000e0


	//   ....[1]....
        /*0040*/ 	.word	0x00000f70


	//----- nvinfo : EIATTR_CRS_STACK_SIZE
	.align		4
.L_189:
        /*0044*/ 	.byte	0x04, 0x1e
        /*0046*/ 	.short	(.L_191 - .L_190)
.L_190:
        /*0048*/ 	.word	0x00000000


	//----- nvinfo : EIATTR_CBANK_PARAM_SIZE
	.align		4
.L_191:
        /*004c*/ 	.byte	0x03, 0x19
        /*004e*/ 	.short	0x0010


	//----- nvinfo : EIATTR_PARAM_CBANK
	.align		4
        /*0050*/ 	.byte	0x04, 0x0a
        /*0052*/ 	.short	(.L_193 - .L_192)
	.align		4
.L_192:
        /*0054*/ 	.word	index@(.nv.constant0._Z12setup_kernelP17curandStateXORWOWm)
        /*0058*/ 	.short	0x0380
        /*005a*/ 	.short	0x0010


	//----- nvinfo : EIATTR_SW_WAR
	.align		4
.L_193:
        /*005c*/ 	.byte	0x04, 0x36
        /*005e*/ 	.short	(.L_195 - .L_194)
.L_194:
        /*0060*/ 	.word	0x00000008
.L_195:


//--------------------- .nv.callgraph             --------------------------
	.section	.nv.callgraph,"",@"SHT_CUDA_CALLGRAPH"
	.align	4
	.sectionentsize	8
	.align		4
        /*0000*/ 	.word	0x00000000
	.align		4
        /*0004*/ 	.word	0xffffffff
	.align		4
        /*0008*/ 	.word	0x00000000
	.align		4
        /*000c*/ 	.word	0xfffffffe
	.align		4
        /*0010*/ 	.word	0x00000000
	.align		4
        /*0014*/ 	.word	0xfffffffd
	.align		4
        /*0018*/ 	.word	0x00000000
	.align		4
        /*001c*/ 	.word	0xfffffffc


//--------------------- .nv.constant4             --------------------------
	.section	.nv.constant4,"a",@progbits
	.align	8
	.align		8
.nv.constant4:
        /*0000*/ 	.dword	precalc_xorwow_matrix
	.align		8
        /*0008*/ 	.dword	precalc_xorwow_offset_matrix
	.align		8
        /*0010*/ 	.dword	mrg32k3aM1
	.align		8
        /*0018*/ 	.dword	mrg32k3aM2
	.align		8
        /*0020*/ 	.dword	mrg32k3aM1SubSeq
	.align		8
        /*0028*/ 	.dword	mrg32k3aM2SubSeq
	.align		8
        /*0030*/ 	.dword	mrg32k3aM1Seq
	.align		8
        /*0038*/ 	.dword	mrg32k3aM2Seq


//--------------------- .nv.constant3             --------------------------
	.section	.nv.constant3,"a",@progbits
	.align	8
.nv.constant3:
	.type		__cr_lgamma_table,@object
	.size		__cr_lgamma_table,(dev_N - __cr_lgamma_table)
__cr_lgamma_table:
        /*0000*/ 	.byte	0x00, 0x00, 0x00, 0x00, 0x00, 0x00, 0x00, 0x00, 0x00, 0x00, 0x00, 0x00, 0x00, 0x00, 0x00, 0x00
        /*0010*/ 	.byte	0xef, 0x39, 0xfa, 0xfe, 0x42, 0x2e, 0xe6, 0x3f, 0x02, 0x20, 0x2a, 0xfa, 0x0b, 0xab, 0xfc, 0x3f
        /*0020*/ 	.byte	0xf9, 0x2c, 0x92, 0x7c, 0xa7, 0x6c, 0x09, 0x40, 0xc9, 0x79, 0x44, 0x3c, 0x64, 0x26, 0x13, 0x40
        /*0030*/ 	.byte	0xca, 0x01, 0xcf, 0x3a, 0x27, 0x51, 0x1a, 0x40, 0x30, 0xcc, 0x2d, 0xf3, 0xe1, 0x0c, 0x21, 0x40
        /*0040*/ 	.byte	0x0d, 0xb7, 0xfc, 0x82, 0x8e, 0x35, 0x25, 0x40
	.type		dev_N,@object
	.size		dev_N,(dev_M - dev_N)
dev_N:
	.zero		4
	.type		dev_M,@object
	.size		dev_M,(dev_DIF - dev_M)
dev_M:
	.zero		4
	.type		dev_DIF,@object
	.size		dev_DIF,(.L_11 - dev_DIF)
dev_DIF:
	.zero		4
.L_11:


//--------------------- .text._Z21eliminar_rompecabezasPcPiS0_ --------------------------
	.section	.text._Z21eliminar_rompecabezasPcPiS0_,"ax",@progbits
	.align	128
        .global         _Z21eliminar_rompecabezasPcPiS0_
        .type           _Z21eliminar_rompecabezasPcPiS0_,@function
        .size           _Z21eliminar_rompecabezasPcPiS0_,(.L_x_42 - _Z21eliminar_rompecabezasPcPiS0_)
        .other          _Z21eliminar_rompecabezasPcPiS0_,@"STO_CUDA_ENTRY STV_DEFAULT"
_Z21eliminar_rompecabezasPcPiS0_:
.text._Z21eliminar_rompecabezasPcPiS0_:
[----:B------:R-:W-:Y:S08]  /*0000*/  LDC R1, c[0x0][0x37c] ;  /* 0x0000df00ff017b82 */ /* 0x000ff00000000800 */
[----:B------:R-:W0:Y:S01]  /*0010*/  LDC.64 R4, c[0x0][0x388] ;  /* 0x0000e200ff047b82 */ /* 0x000e220000000a00 */
[----:B------:R-:W0:Y:S01]  /*0020*/  LDCU.64 UR6, c[0x0][0x358] ;  /* 0x00006b00ff0677ac */ /* 0x000e220008000a00 */
[----:B------:R-:W1:Y:S01]  /*0030*/  S2R R11, SR_TID.Y ;  /* 0x00000000000b7919 */ /* 0x000e620000002200 */
[----:B------:R-:W2:Y:S05]  /*0040*/  LDCU UR8, c[0x3][0x48] ;  /* 0x00c00900ff0877ac */ /* 0x000eaa0008000800 */
[----:B------:R-:W3:Y:S01]  /*0050*/  LDC R8, c[0x0][0x360] ;  /* 0x0000d800ff087b82 */ /* 0x000ee20000000800 */
[----:B------:R-:W3:Y:S01]  /*0060*/  S2R R9, SR_TID.X ;  /* 0x0000000000097919 */ /* 0x000ee20000002100 */
[----:B------:R-:W4:Y:S06]  /*0070*/  LDCU UR9, c[0x3][0x4c] ;  /* 0x00c00980ff0977ac */ /* 0x000f2c0008000800 */
[----:B------:R-:W1:Y:S01]  /*0080*/  S2UR UR5, SR_CTAID.Y ;  /* 0x00000000000579c3 */ /* 0x000e620000002600 */
[----:B0-----:R-:W2:Y:S07]  /*0090*/  LDG.E R0, desc[UR6][R4.64+0x4] ;  /* 0x0000040604007981 */ /* 0x001eae000c1e1900 */
[----:B------:R-:W0:Y:S01]  /*00a0*/  LDC.64 R2, c[0x0][0x380] ;  /* 0x0000e000ff027b82 */ /* 0x000e220000000a00 */
[----:B------:R-:W2:Y:S07]  /*00b0*/  LDG.E R7, desc[UR6][R4.64] ;  /* 0x0000000604077981 */ /* 0x000eae000c1e1900 */
[----:B------:R-:W1:Y:S08]  /*00c0*/  LDC R6, c[0x0][0x364] ;  /* 0x0000d900ff067b82 */ /* 0x000e700000000800 */
[----:B------:R-:W3:Y:S01]  /*00d0*/  S2UR UR4, SR_CTAID.X ;  /* 0x00000000000479c3 */ /* 0x000ee20000002500 */
[----:B--2---:R-:W-:-:S02]  /*00e0*/  IMAD R0, R0, UR8, R7 ;  /* 0x0000000800007c24 */ /* 0x004fc4000f8e0207 */
[----:B-1----:R-:W-:Y:S02]  /*00f0*/  IMAD R7, R6, UR5, R11 ;  /* 0x0000000506077c24 */ /* 0x002fe4000f8e020b */
[----:B------:R-:W-:Y:S02]  /*0100*/  IMAD.SHL.U32 R6, R0, 0x2, RZ ;  /* 0x0000000200067824 */ /* 0x000fe400078e00ff */
[----:B---3--:R-:W-:Y:S01]  /*0110*/  IMAD R0, R8, UR4, R9 ;  /* 0x0000000408007c24 */ /* 0x008fe2000f8e0209 */
[C---:B----4-:R-:W-:Y:S02]  /*0120*/  ISETP.GE.AND P0, PT, R7.reuse, UR9, PT ;  /* 0x0000000907007c0c */ /* 0x050fe4000bf06270 */
[----:B0-----:R-:W-:Y:S02]  /*0130*/  IADD3 R4, P1, PT, R6, R2, RZ ;  /* 0x0000000206047210 */ /* 0x001fe40007f3e0ff */
[----:B------:R-:W-:Y:S01]  /*0140*/  ISETP.GE.OR P0, PT, R0, UR8, P0 ;  /* 0x0000000800007c0c */ /* 0x000fe20008706670 */
[----:B------:R-:W-:Y:S01]  /*0150*/  IMAD R0, R7, UR8, R0 ;  /* 0x0000000807007c24 */ /* 0x000fe2000f8e0200 */
[----:B------:R-:W-:-:S05]  /*0160*/  LEA.HI.X.SX32 R5, R6, R3, 0x1, P1 ;  /* 0x0000000306057211 */ /* 0x000fca00008f0eff */
[----:B------:R0:W5:Y:S01]  /*0170*/  LDG.E.U8 R4, desc[UR6][R4.64+0x1] ;  /* 0x0000010604047981 */ /* 0x000162000c1e1100 */
[----:B------:R-:W-:Y:S06]  /*0180*/  BAR.SYNC.DEFER_BLOCKING 0x0 ;  /* 0x0000000000007b1d */ /* 0x000fec0000010000 */
[----:B------:R-:W-:Y:S05]  /*0190*/  @P0 EXIT ;  /* 0x000000000000094d */ /* 0x000fea0003800000 */
[----:B0-----:R-:W-:-:S05]  /*01a0*/  IMAD.SHL.U32 R5, R0, 0x2, RZ ;  /* 0x0000000200057824 */ /* 0x001fca00078e00ff */
[----:B------:R-:W-:-:S04]  /*01b0*/  IADD3 R2, P0, PT, R5, R2, RZ ;  /* 0x0000000205027210 */ /* 0x000fc80007f1e0ff */
[----:B------:R-:W-:-:S05]  /*01c0*/  LEA.HI.X.SX32 R3, R5, R3, 0x1, P0 ;  /* 0x0000000305037211 */ /* 0x000fca00000f0eff */
[----:B------:R-:W2:Y:S01]  /*01d0*/  LDG.E.U8 R7, desc[UR6][R2.64] ;  /* 0x0000000602077981 */ /* 0x000ea2000c1e1100 */
[----:B------:R-:W-:Y:S02]  /*01e0*/  ISETP.NE.AND P1, PT, R5, R6, PT ;  /* 0x000000060500720c */ /* 0x000fe40003f25270 */
[----:B--2--5:R-:W-:-:S13]  /*01f0*/  ISETP.NE.AND P0, PT, R7, R4, PT ;  /* 0x000000040700720c */ /* 0x024fda0003f05270 */
[----:B------:R-:W-:Y:S05]  /*0200*/  @P0 EXIT P1 ;  /* 0x000000000000094d */ /* 0x000fea0000800000 */
[----:B------:R-:W0:Y:S01]  /*0210*/  S2R R0, SR_LANEID ;  /* 0x0000000000007919 */ /* 0x000e220000000000 */
[----:B------:R-:W1:Y:S01]  /*0220*/  LDCU.64 UR4, c[0x0][0x390] ;  /* 0x00007200ff0477ac */ /* 0x000e620008000a00 */
[----:B------:R-:W-:Y:S02]  /*0230*/  VOTEU.ANY UR8, UPT, PT ;  /* 0x0000000000087886 */ /* 0x000fe400038e0100 */
[----:B------:R-:W-:Y:S02]  /*0240*/  UFLO.U32 UR9, UR8 ;  /* 0x00000008000972bd */ /* 0x000fe400080e0000 */
[----:B------:R-:W2:Y:S01]  /*0250*/  POPC R7, UR8 ;  /* 0x0000000800077d09 */ /* 0x000ea20008000000 */
[----:B-1----:R-:W-:-:S04]  /*0260*/  UIADD3 UR4, UP0, UPT, UR4, 0x4, URZ ;  /* 0x0000000404047890 */ /* 0x002fc8000ff1e0ff */
[----:B------:R-:W-:Y:S02]  /*0270*/  UIADD3.X UR5, UPT, UPT, URZ, UR5, URZ, UP0, !UPT ;  /* 0x00000005ff057290 */ /* 0x000fe400087fe4ff */
[----:B------:R-:W-:-:S04]  /*0280*/  IMAD.U32 R4, RZ, RZ, UR4 ;  /* 0x00000004ff047e24 */ /* 0x000fc8000f8e00ff */
[----:B------:R-:W-:Y:S01]  /*0290*/  IMAD.U32 R5, RZ, RZ, UR5 ;  /* 0x00000005ff057e24 */ /* 0x000fe2000f8e00ff */
[----:B0-----:R-:W-:Y:S01]  /*02a0*/  ISETP.EQ.U32.AND P0, PT, R0, UR9, PT ;  /* 0x0000000900007c0c */ /* 0x001fe2000bf02070 */
[----:B------:R-:W-:-:S05]  /*02b0*/  IMAD.MOV.U32 R0, RZ, RZ, 0x30 ;  /* 0x00000030ff007424 */ /* 0x000fca00078e00ff */
[----:B------:R-:W-:Y:S07]  /*02c0*/  STG.E.U8 desc[UR6][R2.64], R0 ;  /* 0x0000000002007986 */ /* 0x000fee000c101106 */
[----:B--2---:R-:W-:Y:S01]  /*02d0*/  @P0 REDG.E.ADD.STRONG.GPU desc[UR6][R4.64], R7 ;  /* 0x000000070400098e */ /* 0x004fe2000c12e106 */
[----:B------:R-:W-:Y:S05]  /*02e0*/  EXIT ;  /* 0x000000000000794d */ /* 0x000fea0003800000 */
.L_x_0:
[----:B------:R-:W-:-:S00]  /*02f0*/  BRA `(.L_x_0) ;  /* 0xfffffffc00fc7947 */ /* 0x000fc0000383ffff */
[----:B------:R-:W-:-:S00]  /*0300*/  NOP ;  /* 0x0000000000007918 */ /* 0x000fc00000000000 */
[----:B------:R-:W-:-:S00]  /*0310*/  NOP ;  /* 0x0000000000007918 */ /* 0x000fc00000000000 */
[----:B------:R-:W-:-:S00]  /*0320*/  NOP ;  /* 0x0000000000007918 */ /* 0x000fc00000000000 */
[----:B------:R-:W-:-:S00]  /*0330*/  NOP ;  /* 0x0000000000007918 */ /* 0x000fc00000000000 */
[----:B------:R-:W-:-:S00]  /*0340*/  NOP ;  /* 0x0000000000007918 */ /* 0x000fc00000000000 */
[----:B------:R-:W-:-:S00]  /*0350*/  NOP ;  /* 0x0000000000007918 */ /* 0x000fc00000000000 */
[----:B------:R-:W-:-:S00]  /*0360*/  NOP ;  /* 0x0000000000007918 */ /* 0x000fc00000000000 */
[----:B------:R-:W-:-:S00]  /*0370*/  NOP ;  /* 0x0000000000007918 */ /* 0x000fc00000000000 */
.L_x_42:


//--------------------- .text._Z12eliminar_tntPcPiS0_ --------------------------
	.section	.text._Z12eliminar_tntPcPiS0_,"ax",@progbits
	.align	128
        .global         _Z12eliminar_tntPcPiS0_
        .type           _Z12eliminar_tntPcPiS0_,@function
        .size           _Z12eliminar_tntPcPiS0_,(.L_x_41 - _Z12eliminar_tntPcPiS0_)
        .other          _Z12eliminar_tntPcPiS0_,@"STO_CUDA_ENTRY STV_DEFAULT"
_Z12eliminar_tntPcPiS0_:
.text._Z12eliminar_tntPcPiS0_:
[----:B------:R-:W-:Y:S08]  /*0000*/  LDC R1, c[0x0][0x37c] ;  /* 0x0000df00ff017b82 */ /* 0x000ff00000000800 */
[----:B------:R-:W0:Y:S01]  /*0010*/  LDC.64 R6, c[0x0][0x388] ;  /* 0x0000e200ff067b82 */ /* 0x000e220000000a00 */
[----:B------:R-:W0:Y:S02]  /*0020*/  LDCU.64 UR6, c[0x0][0x358] ;  /* 0x00006b00ff0677ac */ /* 0x000e240008000a00 */
[----:B0-----:R-:W2:Y:S05]  /*0030*/  LDG.E R6, desc[UR6][R6.64] ;  /* 0x0000000606067981 */ /* 0x001eaa000c1e1900 */
[----:B------:R-:W0:Y:S01]  /*0040*/  S2UR UR4, SR_CTAID.X ;  /* 0x00000000000479c3 */ /* 0x000e220000002500 */
[----:B------:R-:W-:Y:S01]  /*0050*/  BSSY.RECONVERGENT B0, `(.L_x_1) ;  /* 0x000000f000007945 */ /* 0x000fe20003800200 */
[----:B------:R-:W0:Y:S01]  /*0060*/  S2R R3, SR_TID.X ;  /* 0x0000000000037919 */ /* 0x000e220000002100 */
[----:B------:R-:W1:Y:S05]  /*0070*/  S2R R0, SR_TID.Y ;  /* 0x0000000000007919 */ /* 0x000e6a0000002200 */
[----:B------:R-:W0:Y:S02]  /*0080*/  LDC R2, c[0x0][0x360] ;  /* 0x0000d800ff027b82 */ /* 0x000e240000000800 */
[----:B0-----:R-:W-:-:S06]  /*0090*/  IMAD R2, R2, UR4, R3 ;  /* 0x0000000402027c24 */ /* 0x001fcc000f8e0203 */
[----:B------:R-:W1:Y:S01]  /*00a0*/  S2UR UR4, SR_CTAID.Y ;  /* 0x00000000000479c3 */ /* 0x000e620000002600 */
[----:B------:R-:W-:Y:S07]  /*00b0*/  I2F.F64 R4, R2 ;  /* 0x0000000200047312 */ /* 0x000fee0000201c00 */
[----:B------:R-:W1:Y:S02]  /*00c0*/  LDC R3, c[0x0][0x364] ;  /* 0x0000d900ff037b82 */ /* 0x000e640000000800 */
[----:B-1----:R-:W-:Y:S01]  /*00d0*/  IMAD R3, R3, UR4, R0 ;  /* 0x0000000403037c24 */ /* 0x002fe2000f8e0200 */
[----:B------:R-:W-:Y:S01]  /*00e0*/  MOV R0, 0x140 ;  /* 0x0000014000007802 */ /* 0x000fe20000000f00 */
[----:B--2---:R-:W0:Y:S02]  /*00f0*/  I2F.F64 R8, R6 ;  /* 0x0000000600087312 */ /* 0x004e240000201c00 */
[----:B0-----:R-:W-:-:S08]  /*0100*/  DADD R4, R4, -R8 ;  /* 0x0000000004047229 */ /* 0x001fd00000000808 */
[----:B------:R-:W-:-:S10]  /*0110*/  DADD R26, -RZ, |R4| ;  /* 0x00000000ff1a7229 */ /* 0x000fd40000000504 */
[----:B------:R-:W-:-:S07]  /*0120*/  IMAD.MOV.U32 R14, RZ, RZ, R26 ;  /* 0x000000ffff0e7224 */ /* 0x000fce00078e001a */
[----:B------:R-:W-:Y:S05]  /*0130*/  CALL.REL.NOINC `($_Z12eliminar_tntPcPiS0_$__internal_accurate_pow) ;  /* 0x0000000800147944 */ /* 0x000fea0003c00000 */
[----:B------:R-:W-:Y:S05]  /*0140*/  BSYNC.RECONVERGENT B0 ;  /* 0x0000000000007941 */ /* 0x000fea0003800200 */
.L_x_1:
[----:B------:R-:W0:Y:S02]  /*0150*/  LDC.64 R12, c[0x0][0x388] ;  /* 0x0000e200ff0c7b82 */ /* 0x000e240000000a00 */
[----:B0-----:R-:W2:Y:S01]  /*0160*/  LDG.E R10, desc[UR6][R12.64+0x4] ;  /* 0x000004060c0a7981 */ /* 0x001ea2000c1e1900 */
[C---:B------:R-:W-:Y:S01]  /*0170*/  DADD R6, R4.reuse, 2 ;  /* 0x4000000004067429 */ /* 0x040fe20000000000 */
[----:B------:R-:W-:Y:S01]  /*0180*/  I2F.F64.U32 R8, R3 ;  /* 0x0000000300087312 */ /* 0x000fe20000201800 */
[----:B------:R-:W-:Y:S01]  /*0190*/  DSETP.NEU.AND P1, PT, R4, RZ, PT ;  /* 0x000000ff0400722a */ /* 0x000fe20003f2d000 */
[----:B------:R-:W-:Y:S01]  /*01a0*/  BSSY.RECONVERGENT B0, `(.L_x_2) ;  /* 0x0000014000007945 */ /* 0x000fe20003800200 */
[----:B------:R-:W-:-:S06]  /*01b0*/  MOV R0, 0x2e0 ;  /* 0x000002e000007802 */ /* 0x000fcc0000000f00 */
[----:B------:R-:W-:Y:S01]  /*01c0*/  LOP3.LUT R6, R7, 0x7ff00000, RZ, 0xc0, !PT ;  /* 0x7ff0000007067812 */ /* 0x000fe200078ec0ff */
[----:B------:R-:W-:-:S03]  /*01d0*/  IMAD.MOV.U32 R7, RZ, RZ, R15 ;  /* 0x000000ffff077224 */ /* 0x000fc600078e000f */
[----:B------:R-:W-:Y:S01]  /*01e0*/  ISETP.NE.AND P0, PT, R6, 0x7ff00000, PT ;  /* 0x7ff000000600780c */ /* 0x000fe20003f05270 */
[----:B------:R-:W-:Y:S01]  /*01f0*/  IMAD.MOV.U32 R6, RZ, RZ, R14 ;  /* 0x000000ffff067224 */ /* 0x000fe200078e000e */
[----:B------:R-:W-:Y:S01]  /*0200*/  @!P1 CS2R R6, SRZ ;  /* 0x0000000000069805 */ /* 0x000fe2000001ff00 */
[----:B------:R-:W-:-:S10]  /*0210*/  DSETP.NEU.AND P1, PT, R4, 1, PT ;  /* 0x3ff000000400742a */ /* 0x000fd40003f2d000 */
[----:B------:R-:W-:-:S14]  /*0220*/  DSETP.NEU.OR P0, PT, |R4|, +INF , P0 ;  /* 0x7ff000000400742a */ /* 0x000fdc000070d600 */
[----:B------:R-:W-:Y:S02]  /*0230*/  @!P0 IMAD.MOV.U32 R6, RZ, RZ, 0x0 ;  /* 0x00000000ff068424 */ /* 0x000fe400078e00ff */
[----:B------:R-:W-:-:S03]  /*0240*/  @!P0 IMAD.MOV.U32 R7, RZ, RZ, 0x7ff00000 ;  /* 0x7ff00000ff078424 */ /* 0x000fc600078e00ff */
[----:B------:R-:W-:Y:S02]  /*0250*/  FSEL R6, R6, RZ, P1 ;  /* 0x000000ff06067208 */ /* 0x000fe40000800000 */
[----:B------:R-:W-:-:S04]  /*0260*/  FSEL R7, R7, 1.875, P1 ;  /* 0x3ff0000007077808 */ /* 0x000fc80000800000 */
[----:B------:R-:W-:Y:S08]  /*0270*/  F2F.F32.F64 R26, R6 ;  /* 0x00000006001a7310 */ /* 0x000ff00000301000 */
[----:B--2---:R-:W0:Y:S02]  /*0280*/  I2F.F64 R10, R10 ;  /* 0x0000000a000a7312 */ /* 0x004e240000201c00 */
[----:B0-----:R-:W-:-:S08]  /*0290*/  DADD R4, R8, -R10 ;  /* 0x0000000008047229 */ /* 0x001fd0000000080a */
[----:B------:R-:W-:-:S10]  /*02a0*/  DADD R8, -RZ, |R4| ;  /* 0x00000000ff087229 */ /* 0x000fd40000000504 */
[----:B------:R-:W-:Y:S01]  /*02b0*/  MOV R14, R8 ;  /* 0x00000008000e7202 */ /* 0x000fe20000000f00 */
[----:B------:R-:W-:-:S07]  /*02c0*/  IMAD.MOV.U32 R27, RZ, RZ, R9 ;  /* 0x000000ffff1b7224 */ /* 0x000fce00078e0009 */
[----:B------:R-:W-:Y:S05]  /*02d0*/  CALL.REL.NOINC `($_Z12eliminar_tntPcPiS0_$__internal_accurate_pow) ;  /* 0x0000000400ac7944 */ /* 0x000fea0003c00000 */
[----:B------:R-:W-:Y:S05]  /*02e0*/  BSYNC.RECONVERGENT B0 ;  /* 0x0000000000007941 */ /* 0x000fea0003800200 */
.L_x_2:
[C---:B------:R-:W-:Y:S01]  /*02f0*/  DADD R6, R4.reuse, 2 ;  /* 0x4000000004067429 */ /* 0x040fe20000000000 */
[----:B------:R-:W0:Y:S01]  /*0300*/  F2F.F64.F32 R26, R26 ;  /* 0x0000001a001a7310 */ /* 0x000e220000201800 */
[----:B------:R-:W-:Y:S01]  /*0310*/  DSETP.NEU.AND P1, PT, R4, RZ, PT ;  /* 0x000000ff0400722a */ /* 0x000fe20003f2d000 */
[----:B------:R-:W-:Y:S01]  /*0320*/  IMAD.MOV.U32 R10, RZ, RZ, 0x0 ;  /* 0x00000000ff0a7424 */ /* 0x000fe200078e00ff */
[----:B------:R-:W-:Y:S01]  /*0330*/  BSSY.RECONVERGENT B0, `(.L_x_3) ;  /* 0x000001e000007945 */ /* 0x000fe20003800200 */
[----:B------:R-:W-:-:S05]  /*0340*/  IMAD.MOV.U32 R11, RZ, RZ, 0x3fd80000 ;  /* 0x3fd80000ff0b7424 */ /* 0x000fca00078e00ff */
[----:B------:R-:W-:Y:S01]  /*0350*/  LOP3.LUT R6, R7, 0x7ff00000, RZ, 0xc0, !PT ;  /* 0x7ff0000007067812 */ /* 0x000fe200078ec0ff */
[----:B------:R-:W-:-:S03]  /*0360*/  IMAD.MOV.U32 R7, RZ, RZ, R15 ;  /* 0x000000ffff077224 */ /* 0x000fc600078e000f */
[----:B------:R-:W-:Y:S01]  /*0370*/  ISETP.NE.AND P0, PT, R6, 0x7ff00000, PT ;  /* 0x7ff000000600780c */ /* 0x000fe20003f05270 */
[----:B------:R-:W-:Y:S01]  /*0380*/  IMAD.MOV.U32 R6, RZ, RZ, R14 ;  /* 0x000000ffff067224 */ /* 0x000fe200078e000e */
[----:B------:R-:W-:Y:S01]  /*0390*/  @!P1 CS2R R6, SRZ ;  /* 0x0000000000069805 */ /* 0x000fe2000001ff00 */
[----:B------:R-:W-:-:S10]  /*03a0*/  DSETP.NEU.AND P1, PT, R4, 1, PT ;  /* 0x3ff000000400742a */ /* 0x000fd40003f2d000 */
[----:B------:R-:W-:-:S14]  /*03b0*/  DSETP.NEU.OR P0, PT, |R4|, +INF , P0 ;  /* 0x7ff000000400742a */ /* 0x000fdc000070d600 */
[----:B------:R-:W-:Y:S01]  /*03c0*/  @!P0 IMAD.MOV.U32 R6, RZ, RZ, 0x0 ;  /* 0x00000000ff068424 */ /* 0x000fe200078e00ff */
[----:B------:R-:W-:-:S04]  /*03d0*/  @!P0 MOV R7, 0x7ff00000 ;  /* 0x7ff0000000078802 */ /* 0x000fc80000000f00 */
[----:B------:R-:W-:Y:S02]  /*03e0*/  FSEL R6, R6, RZ, P1 ;  /* 0x000000ff06067208 */ /* 0x000fe40000800000 */
[----:B------:R-:W-:-:S06]  /*03f0*/  FSEL R7, R7, 1.875, P1 ;  /* 0x3ff0000007077808 */ /* 0x000fcc0000800000 */
[----:B0-----:R-:W-:-:S06]  /*0400*/  DADD R6, R26, R6 ;  /* 0x000000001a067229 */ /* 0x001fcc0000000006 */
[----:B------:R-:W0:Y:S04]  /*0410*/  MUFU.RSQ64H R5, R7 ;  /* 0x0000000700057308 */ /* 0x000e280000001c00 */
[----:B------:R-:W-:-:S05]  /*0420*/  VIADD R4, R7, 0xfcb00000 ;  /* 0xfcb0000007047836 */ /* 0x000fca0000000000 */
[----:B------:R-:W-:Y:S01]  /*0430*/  ISETP.GE.U32.AND P0, PT, R4, 0x7ca00000, PT ;  /* 0x7ca000000400780c */ /* 0x000fe20003f06070 */
[----:B0-----:R-:W-:-:S08]  /*0440*/  DMUL R8, R4, R4 ;  /* 0x0000000404087228 */ /* 0x001fd00000000000 */
[----:B------:R-:W-:-:S08]  /*0450*/  DFMA R8, R6, -R8, 1 ;  /* 0x3ff000000608742b */ /* 0x000fd00000000808 */
[----:B------:R-:W-:Y:S02]  /*0460*/  DFMA R10, R8, R10, 0.5 ;  /* 0x3fe00000080a742b */ /* 0x000fe4000000000a */
[----:B------:R-:W-:-:S08]  /*0470*/  DMUL R8, R4, R8 ;  /* 0x0000000804087228 */ /* 0x000fd00000000000 */
[----:B------:R-:W-:-:S08]  /*0480*/  DFMA R12, R10, R8, R4 ;  /* 0x000000080a0c722b */ /* 0x000fd00000000004 */
[----:B------:R-:W-:Y:S02]  /*0490*/  DMUL R14, R6, R12 ;  /* 0x0000000c060e7228 */ /* 0x000fe40000000000 */
[----:B------:R-:W-:Y:S01]  /*04a0*/  VIADD R11, R13, 0xfff00000 ;  /* 0xfff000000d0b7836 */ /* 0x000fe20000000000 */
[----:B------:R-:W-:-:S05]  /*04b0*/  MOV R10, R12 ;  /* 0x0000000c000a7202 */ /* 0x000fca0000000f00 */
[----:B------:R-:W-:-:S08]  /*04c0*/  DFMA R16, R14, -R14, R6 ;  /* 0x8000000e0e10722b */ /* 0x000fd00000000006 */
[----:B------:R-:W-:Y:S01]  /*04d0*/  DFMA R8, R16, R10, R14 ;  /* 0x0000000a1008722b */ /* 0x000fe2000000000e */
[----:B------:R-:W-:Y:S10]  /*04e0*/  @!P0 BRA `(.L_x_4) ;  /* 0x0000000000088947 */ /* 0x000ff40003800000 */
[----:B------:R-:W-:-:S07]  /*04f0*/  MOV R0, 0x510 ;  /* 0x0000051000007802 */ /* 0x000fce0000000f00 */
[----:B------:R-:W-:Y:S05]  /*0500*/  CALL.REL.NOINC `($__internal_0_$__cuda_sm20_dsqrt_rn_f64_mediumpath_v1) ;  /* 0x00000000006c7944 */ /* 0x000fea0003c00000 */
.L_x_4:
[----:B------:R-:W-:Y:S05]  /*0510*/  BSYNC.RECONVERGENT B0 ;  /* 0x0000000000007941 */ /* 0x000fea0003800200 */
.L_x_3:
[----:B------:R-:W0:Y:S01]  /*0520*/  LDCU.64 UR10, c[0x3][0x48] ;  /* 0x00c00900ff0a77ac */ /* 0x000e220008000a00 */
[----:B------:R-:W1:Y:S01]  /*0530*/  F2I.F64.TRUNC R8, R8 ;  /* 0x0000000800087311 */ /* 0x000e62000030d100 */
[----:B0-----:R-:W-:-:S04]  /*0540*/  ISETP.GE.AND P0, PT, R3, UR11, PT ;  /* 0x0000000b03007c0c */ /* 0x001fc8000bf06270 */
[----:B------:R-:W-:-:S04]  /*0550*/  ISETP.GE.OR P0, PT, R2, UR10, P0 ;  /* 0x0000000a02007c0c */ /* 0x000fc80008706670 */
[----:B-1----:R-:W-:-:S13]  /*0560*/  ISETP.GT.OR P0, PT, R8, 0x4, P0 ;  /* 0x000000040800780c */ /* 0x002fda0000704670 */
[----:B------:R-:W-:Y:S05]  /*0570*/  @P0 EXIT ;  /* 0x000000000000094d */ /* 0x000fea0003800000 */
[----:B------:R-:W0:Y:S01]  /*0580*/  S2R R4, SR_LANEID ;  /* 0x0000000000047919 */ /* 0x000e220000000000 */
[----:B------:R-:W1:Y:S01]  /*0590*/  LDCU.64 UR4, c[0x0][0x390] ;  /* 0x00007200ff0477ac */ /* 0x000e620008000a00 */
[----:B------:R-:W-:Y:S01]  /*05a0*/  IMAD R2, R3, UR10, R2 ;  /* 0x0000000a03027c24 */ /* 0x000fe2000f8e0202 */
[----:B------:R-:W2:Y:S03]  /*05b0*/  LDCU.64 UR12, c[0x0][0x380] ;  /* 0x00007000ff0c77ac */ /* 0x000ea60008000a00 */
[----:B------:R-:W-:Y:S01]  /*05c0*/  IMAD.SHL.U32 R0, R2, 0x2, RZ ;  /* 0x0000000202007824 */ /* 0x000fe200078e00ff */
[----:B------:R-:W-:Y:S02]  /*05d0*/  VOTEU.ANY UR8, UPT, PT ;  /* 0x0000000000087886 */ /* 0x000fe400038e0100 */
[----:B------:R-:W-:Y:S02]  /*05e0*/  UFLO.U32 UR9, UR8 ;  /* 0x00000008000972bd */ /* 0x000fe400080e0000 */
[----:B------:R-:W3:Y:S01]  /*05f0*/  POPC R7, UR8 ;  /* 0x0000000800077d09 */ /* 0x000ee20008000000 */
[----:B-1----:R-:W-:-:S04]  /*0600*/  UIADD3 UR4, UP0, UPT, UR4, 0x4, URZ ;  /* 0x0000000404047890 */ /* 0x002fc8000ff1e0ff */
[----:B------:R-:W-:Y:S01]  /*0610*/  UIADD3.X UR5, UPT, UPT, URZ, UR5, URZ, UP0, !UPT ;  /* 0x00000005ff057290 */ /* 0x000fe200087fe4ff */
[----:B--2---:R-:W-:-:S04]  /*0620*/  IADD3 R2, P1, PT, R0, UR12, RZ ;  /* 0x0000000c00027c10 */ /* 0x004fc8000ff3e0ff */
[----:B------:R-:W-:Y:S01]  /*0630*/  LEA.HI.X.SX32 R3, R0, UR13, 0x1, P1 ;  /* 0x0000000d00037c11 */ /* 0x000fe200088f0eff */
[----:B------:R-:W-:Y:S01]  /*0640*/  IMAD.U32 R5, RZ, RZ, UR5 ;  /* 0x00000005ff057e24 */ /* 0x000fe2000f8e00ff */
[----:B0-----:R-:W-:Y:S01]  /*0650*/  ISETP.EQ.U32.AND P0, PT, R4, UR9, PT ;  /* 0x0000000904007c0c */ /* 0x001fe2000bf02070 */
[----:B------:R-:W-:-:S05]  /*0660*/  IMAD.MOV.U32 R4, RZ, RZ, 0x30 ;  /* 0x00000030ff047424 */ /* 0x000fca00078e00ff */
[----:B------:R-:W-:Y:S01]  /*0670*/  PRMT R0, R4, 0x7610, R0 ;  /* 0x0000761004007816 */ /* 0x000fe20000000000 */
[----:B------:R-:W-:-:S04]  /*0680*/  IMAD.U32 R4, RZ, RZ, UR4 ;  /* 0x00000004ff047e24 */ /* 0x000fc8000f8e00ff */
[----:B------:R-:W-:Y:S04]  /*0690*/  STG.E.U8 desc[UR6][R2.64], R0 ;  /* 0x0000000002007986 */ /* 0x000fe8000c101106 */
[----:B---3--:R-:W-:Y:S01]  /*06a0*/  @P0 REDG.E.ADD.STRONG.GPU desc[UR6][R4.64], R7 ;  /* 0x000000070400098e */ /* 0x008fe2000c12e106 */
[----:B------:R-:W-:Y:S05]  /*06b0*/  EXIT ;  /* 0x000000000000794d */ /* 0x000fea0003800000 */
        .weak           $__internal_0_$__cuda_sm20_dsqrt_rn_f64_mediumpath_v1
        .type           $__internal_0_$__cuda_sm20_dsqrt_rn_f64_mediumpath_v1,@function
        .size           $__internal_0_$__cuda_sm20_dsqrt_rn_f64_mediumpath_v1,($_Z12eliminar_tntPcPiS0_$__internal_accurate_pow - $__internal_0_$__cuda_sm20_dsqrt_rn_f64_mediumpath_v1)
$__internal_0_$__cuda_sm20_dsqrt_rn_f64_mediumpath_v1:
[----:B------:R-:W-:Y:S01]  /*06c0*/  ISETP.GE.U32.AND P0, PT, R4, -0x3400000, PT ;  /* 0xfcc000000400780c */ /* 0x000fe20003f06070 */
[----:B------:R-:W-:Y:S01]  /*06d0*/  BSSY.RECONVERGENT B1, `(.L_x_5) ;  /* 0x0000026000017945 */ /* 0x000fe20003800200 */
[----:B------:R-:W-:Y:S01]  /*06e0*/  MOV R10, R12 ;  /* 0x0000000c000a7202 */ /* 0x000fe20000000f00 */
[----:B------:R-:W-:Y:S02]  /*06f0*/  IMAD.MOV.U32 R4, RZ, RZ, R16 ;  /* 0x000000ffff047224 */ /* 0x000fe400078e0010 */
[----:B------:R-:W-:-:S08]  /*0700*/  IMAD.MOV.U32 R5, RZ, RZ, R17 ;  /* 0x000000ffff057224 */ /* 0x000fd000078e0011 */
[----:B------:R-:W-:Y:S05]  /*0710*/  @!P0 BRA `(.L_x_6) ;  /* 0x0000000000208947 */ /* 0x000fea0003800000 */
[----:B------:R-:W-:-:S10]  /*0720*/  DFMA.RM R4, R4, R10, R14 ;  /* 0x0000000a0404722b */ /* 0x000fd4000000400e */
[----:B------:R-:W-:-:S05]  /*0730*/  IADD3 R8, P0, PT, R4, 0x1, RZ ;  /* 0x0000000104087810 */ /* 0x000fca0007f1e0ff */
[----:B------:R-:W-:-:S06]  /*0740*/  IMAD.X R9, RZ, RZ, R5, P0 ;  /* 0x000000ffff097224 */ /* 0x000fcc00000e0605 */
[----:B------:R-:W-:-:S08]  /*0750*/  DFMA.RP R6, -R4, R8, R6 ;  /* 0x000000080406722b */ /* 0x000fd00000008106 */
[----:B------:R-:W-:-:S06]  /*0760*/  DSETP.GT.AND P0, PT, R6, RZ, PT ;  /* 0x000000ff0600722a */ /* 0x000fcc0003f04000 */
[----:B------:R-:W-:Y:S02]  /*0770*/  FSEL R4, R8, R4, P0 ;  /* 0x0000000408047208 */ /* 0x000fe40000000000 */
[----:B------:R-:W-:Y:S01]  /*0780*/  FSEL R5, R9, R5, P0 ;  /* 0x0000000509057208 */ /* 0x000fe20000000000 */
[----:B------:R-:W-:Y:S06]  /*0790*/  BRA `(.L_x_7) ;  /* 0x0000000000647947 */ /* 0x000fec0003800000 */
.L_x_6:
[----:B------:R-:W-:-:S14]  /*07a0*/  DSETP.NE.AND P0, PT, R6, RZ, PT ;  /* 0x000000ff0600722a */ /* 0x000fdc0003f05000 */
[----:B------:R-:W-:Y:S05]  /*07b0*/  @!P0 BRA `(.L_x_8) ;  /* 0x0000000000588947 */ /* 0x000fea0003800000 */
[----:B------:R-:W-:-:S13]  /*07c0*/  ISETP.GE.AND P0, PT, R7, RZ, PT ;  /* 0x000000ff0700720c */ /* 0x000fda0003f06270 */
[----:B------:R-:W-:Y:S01]  /*07d0*/  @!P0 IMAD.MOV.U32 R4, RZ, RZ, 0x0 ;  /* 0x00000000ff048424 */ /* 0x000fe200078e00ff */
[----:B------:R-:W-:Y:S01]  /*07e0*/  @!P0 MOV R5, 0xfff80000 ;  /* 0xfff8000000058802 */ /* 0x000fe20000000f00 */
[----:B------:R-:W-:Y:S06]  /*07f0*/  @!P0 BRA `(.L_x_7) ;  /* 0x00000000004c8947 */ /* 0x000fec0003800000 */
[----:B------:R-:W-:-:S13]  /*0800*/  ISETP.GT.AND P0, PT, R7, 0x7fefffff, PT ;  /* 0x7fefffff0700780c */ /* 0x000fda0003f04270 */
[----:B------:R-:W-:Y:S05]  /*0810*/  @P0 BRA `(.L_x_8) ;  /* 0x0000000000400947 */ /* 0x000fea0003800000 */
[----:B------:R-:W-:Y:S01]  /*0820*/  DMUL R4, R6, 8.11296384146066816958e+31 ;  /* 0x4690000006047828 */ /* 0x000fe20000000000 */
[----:B------:R-:W-:Y:S02]  /*0830*/  IMAD.MOV.U32 R10, RZ, RZ, 0x0 ;  /* 0x00000000ff0a7424 */ /* 0x000fe400078e00ff */
[----:B------:R-:W-:Y:S02]  /*0840*/  IMAD.MOV.U32 R6, RZ, RZ, RZ ;  /* 0x000000ffff067224 */ /* 0x000fe400078e00ff */
[----:B------:R-:W-:Y:S01]  /*0850*/  IMAD.MOV.U32 R11, RZ, RZ, 0x3fd80000 ;  /* 0x3fd80000ff0b7424 */ /* 0x000fe200078e00ff */
[----:B------:R-:W0:Y:S03]  /*0860*/  MUFU.RSQ64H R7, R5 ;  /* 0x0000000500077308 */ /* 0x000e260000001c00 */
[----:B0-----:R-:W-:-:S08]  /*0870*/  DMUL R8, R6, R6 ;  /* 0x0000000606087228 */ /* 0x001fd00000000000 */
[----:B------:R-:W-:-:S08]  /*0880*/  DFMA R8, R4, -R8, 1 ;  /* 0x3ff000000408742b */ /* 0x000fd00000000808 */
[----:B------:R-:W-:Y:S02]  /*0890*/  DFMA R10, R8, R10, 0.5 ;  /* 0x3fe00000080a742b */ /* 0x000fe4000000000a */
[----:B------:R-:W-:-:S08]  /*08a0*/  DMUL R8, R6, R8 ;  /* 0x0000000806087228 */ /* 0x000fd00000000000 */
[----:B------:R-:W-:-:S08]  /*08b0*/  DFMA R8, R10, R8, R6 ;  /* 0x000000080a08722b */ /* 0x000fd00000000006 */
[----:B------:R-:W-:Y:S02]  /*08c0*/  DMUL R6, R4, R8 ;  /* 0x0000000804067228 */ /* 0x000fe40000000000 */
[----:B------:R-:W-:-:S06]  /*08d0*/  VIADD R9, R9, 0xfff00000 ;  /* 0xfff0000009097836 */ /* 0x000fcc0000000000 */
[----:B------:R-:W-:-:S08]  /*08e0*/  DFMA R10, R6, -R6, R4 ;  /* 0x80000006060a722b */ /* 0x000fd00000000004 */
[----:B------:R-:W-:-:S10]  /*08f0*/  DFMA R4, R8, R10, R6 ;  /* 0x0000000a0804722b */ /* 0x000fd40000000006 */
[----:B------:R-:W-:Y:S01]  /*0900*/  IADD3 R5, PT, PT, R5, -0x3500000, RZ ;  /* 0xfcb0000005057810 */ /* 0x000fe20007ffe0ff */
[----:B------:R-:W-:Y:S06]  /*0910*/  BRA `(.L_x_7) ;  /* 0x0000000000047947 */ /* 0x000fec0003800000 */
.L_x_8:
[----:B------:R-:W-:-:S11]  /*0920*/  DADD R4, R6, R6 ;  /* 0x0000000006047229 */ /* 0x000fd60000000006 */
.L_x_7:
[----:B------:R-:W-:Y:S05]  /*0930*/  BSYNC.RECONVERGENT B1 ;  /* 0x0000000000017941 */ /* 0x000fea0003800200 */
.L_x_5:
[----:B------:R-:W-:Y:S02]  /*0940*/  IMAD.MOV.U32 R8, RZ, RZ, R4 ;  /* 0x000000ffff087224 */ /* 0x000fe400078e0004 */
[----:B------:R-:W-:Y:S02]  /*0950*/  IMAD.MOV.U32 R9, RZ, RZ, R5 ;  /* 0x000000ffff097224 */ /* 0x000fe400078e0005 */
[----:B------:R-:W-:Y:S02]  /*0960*/  IMAD.MOV.U32 R4, RZ, RZ, R0 ;  /* 0x000000ffff047224 */ /* 0x000fe400078e0000 */
[----:B------:R-:W-:-:S04]  /*0970*/  IMAD.MOV.U32 R5, RZ, RZ, 0x0 ;  /* 0x00000000ff057424 */ /* 0x000fc800078e00ff */
[----:B------:R-:W-:Y:S05]  /*0980*/  RET.REL.NODEC R4 `(_Z12eliminar_tntPcPiS0_) ;  /* 0xfffffff4049c7950 */ /* 0x000fea0003c3ffff */
        .type           $_Z12eliminar_tntPcPiS0_$__internal_accurate_pow,@function
        .size           $_Z12eliminar_tntPcPiS0_$__internal_accurate_pow,(.L_x_41 - $_Z12eliminar_tntPcPiS0_$__internal_accurate_pow)
$_Z12eliminar_tntPcPiS0_$__internal_accurate_pow:
[----:B------:R-:W-:Y:S01]  /*0990*/  ISETP.GT.U32.AND P0, PT, R27, 0xfffff, PT ;  /* 0x000fffff1b00780c */ /* 0x000fe20003f04070 */
[--C-:B------:R-:W-:Y:S01]  /*09a0*/  IMAD.MOV.U32 R7, RZ, RZ, R27.reuse ;  /* 0x000000ffff077224 */ /* 0x100fe200078e001b */
[----:B------:R-:W-:Y:S01]  /*09b0*/  MOV R6, R14 ;  /* 0x0000000e00067202 */ /* 0x000fe20000000f00 */
[--C-:B------:R-:W-:Y:S01]  /*09c0*/  IMAD.MOV.U32 R8, RZ, RZ, R27.reuse ;  /* 0x000000ffff087224 */ /* 0x100fe200078e001b */
[----:B------:R-:W-:Y:S01]  /*09d0*/  UMOV UR4, 0x7d2cafe2 ;  /* 0x7d2cafe200047882 */ /* 0x000fe20000000000 */
[----:B------:R-:W-:Y:S01]  /*09e0*/  IMAD.MOV.U32 R20, RZ, RZ, RZ ;  /* 0x000000ffff147224 */ /* 0x000fe200078e00ff */
[----:B------:R-:W-:Y:S01]  /*09f0*/  UMOV UR5, 0x3eb0f5ff ;  /* 0x3eb0f5ff00057882 */ /* 0x000fe20000000000 */
[----:B------:R-:W-:Y:S01]  /*0a00*/  IMAD.MOV.U32 R12, RZ, RZ, 0x41ad3b5a ;  /* 0x41ad3b5aff0c7424 */ /* 0x000fe200078e00ff */
[----:B------:R-:W-:Y:S01]  /*0a10*/  SHF.R.U32.HI R27, RZ, 0x14, R27 ;  /* 0x00000014ff1b7819 */ /* 0x000fe2000001161b */
[----:B------:R-:W-:Y:S01]  /*0a20*/  IMAD.MOV.U32 R13, RZ, RZ, 0x3ed0f5d2 ;  /* 0x3ed0f5d2ff0d7424 */ /* 0x000fe200078e00ff */
[----:B------:R-:W-:Y:S01]  /*0a30*/  UMOV UR8, 0x3b39803f ;  /* 0x3b39803f00087882 */ /* 0x000fe20000000000 */
[----:B------:R-:W-:-:S02]  /*0a40*/  UMOV UR9, 0x3c7abc9e ;  /* 0x3c7abc9e00097882 */ /* 0x000fc40000000000 */
[----:B------:R-:W-:-:S10]  /*0a50*/  @!P0 DMUL R6, R6, 1.80143985094819840000e+16 ;  /* 0x4350000006068828 */ /* 0x000fd40000000000 */
[----:B------:R-:W-:Y:S01]  /*0a60*/  @!P0 IMAD.MOV.U32 R8, RZ, RZ, R7 ;  /* 0x000000ffff088224 */ /* 0x000fe200078e0007 */
[----:B------:R-:W-:Y:S01]  /*0a70*/  @!P0 LEA.HI R27, R7, 0xffffffca, RZ, 0xc ;  /* 0xffffffca071b8811 */ /* 0x000fe200078f60ff */
[----:B------:R-:W-:-:S03]  /*0a80*/  @!P0 IMAD.MOV.U32 R14, RZ, RZ, R6 ;  /* 0x000000ffff0e8224 */ /* 0x000fc600078e0006 */
[----:B------:R-:W-:Y:S01]  /*0a90*/  LOP3.LUT R8, R8, 0x800fffff, RZ, 0xc0, !PT ;  /* 0x800fffff08087812 */ /* 0x000fe200078ec0ff */
[----:B------:R-:W-:-:S03]  /*0aa0*/  VIADD R6, R27, 0xfffffc01 ;  /* 0xfffffc011b067836 */ /* 0x000fc60000000000 */
[----:B------:R-:W-:-:S04]  /*0ab0*/  LOP3.LUT R15, R8, 0x3ff00000, RZ, 0xfc, !PT ;  /* 0x3ff00000080f7812 */ /* 0x000fc800078efcff */
[----:B------:R-:W-:-:S13]  /*0ac0*/  ISETP.GE.U32.AND P1, PT, R15, 0x3ff6a09f, PT ;  /* 0x3ff6a09f0f00780c */ /* 0x000fda0003f26070 */
[----:B------:R-:W-:Y:S01]  /*0ad0*/  @P1 IADD3 R9, PT, PT, R15, -0x100000, RZ ;  /* 0xfff000000f091810 */ /* 0x000fe20007ffe0ff */
[----:B------:R-:W-:-:S04]  /*0ae0*/  @P1 VIADD R6, R27, 0xfffffc02 ;  /* 0xfffffc021b061836 */ /* 0x000fc80000000000 */
[----:B------:R-:W-:-:S06]  /*0af0*/  @P1 IMAD.MOV.U32 R15, RZ, RZ, R9 ;  /* 0x000000ffff0f1224 */ /* 0x000fcc00078e0009 */
[C---:B------:R-:W-:Y:S02]  /*0b00*/  DADD R10, R14.reuse, 1 ;  /* 0x3ff000000e0a7429 */ /* 0x040fe40000000000 */
[----:B------:R-:W-:-:S04]  /*0b10*/  DADD R14, R14, -1 ;  /* 0xbff000000e0e7429 */ /* 0x000fc80000000000 */
[----:B------:R-:W0:Y:S02]  /*0b20*/  MUFU.RCP64H R21, R11 ;  /* 0x0000000b00157308 */ /* 0x000e240000001800 */
[----:B0-----:R-:W-:-:S08]  /*0b30*/  DFMA R8, -R10, R20, 1 ;  /* 0x3ff000000a08742b */ /* 0x001fd00000000114 */
[----:B------:R-:W-:-:S08]  /*0b40*/  DFMA R8, R8, R8, R8 ;  /* 0x000000080808722b */ /* 0x000fd00000000008 */
[----:B------:R-:W-:-:S08]  /*0b50*/  DFMA R20, R20, R8, R20 ;  /* 0x000000081414722b */ /* 0x000fd00000000014 */
[----:B------:R-:W-:-:S08]  /*0b60*/  DMUL R8, R14, R20 ;  /* 0x000000140e087228 */ /* 0x000fd00000000000 */
[----:B------:R-:W-:-:S08]  /*0b70*/  DFMA R8, R14, R20, R8 ;  /* 0x000000140e08722b */ /* 0x000fd00000000008 */
[CC--:B------:R-:W-:Y:S02]  /*0b80*/  DMUL R18, R8.reuse, R8.reuse ;  /* 0x0000000808127228 */ /* 0x0c0fe40000000000 */
[----:B------:R-:W-:-:S06]  /*0b90*/  DMUL R24, R8, R8 ;  /* 0x0000000808187228 */ /* 0x000fcc0000000000 */
[----:B------:R-:W-:Y:S01]  /*0ba0*/  DFMA R10, R18, UR4, R12 ;  /* 0x00000004120a7c2b */ /* 0x000fe2000800000c */
[----:B------:R-:W-:Y:S01]  /*0bb0*/  UMOV UR4, 0x75488a3f ;  /* 0x75488a3f00047882 */ /* 0x000fe20000000000 */
[----:B------:R-:W-:Y:S01]  /*0bc0*/  UMOV UR5, 0x3ef3b20a ;  /* 0x3ef3b20a00057882 */ /* 0x000fe20000000000 */
[----:B------:R-:W-:-:S05]  /*0bd0*/  DADD R12, R14, -R8 ;  /* 0x000000000e0c7229 */ /* 0x000fca0000000808 */
[----:B------:R-:W-:Y:S01]  /*0be0*/  DFMA R10, R18, R10, UR4 ;  /* 0x00000004120a7e2b */ /* 0x000fe2000800000a */
[----:B------:R-:W-:Y:S01]  /*0bf0*/  UMOV UR4, 0xe4faecd5 ;  /* 0xe4faecd500047882 */ /* 0x000fe20000000000 */
[----:B------:R-:W-:Y:S01]  /*0c00*/  UMOV UR5, 0x3f1745cd ;  /* 0x3f1745cd00057882 */ /* 0x000fe20000000000 */
[----:B------:R-:W-:-:S05]  /*0c10*/  DADD R12, R12, R12 ;  /* 0x000000000c0c7229 */ /* 0x000fca000000000c */
[----:B------:R-:W-:Y:S01]  /*0c20*/  DFMA R10, R18, R10, UR4 ;  /* 0x00000004120a7e2b */ /* 0x000fe2000800000a */
[----:B------:R-:W-:Y:S01]  /*0c30*/  UMOV UR4, 0x258a578b ;  /* 0x258a578b00047882 */ /* 0x000fe20000000000 */
[----:B------:R-:W-:Y:S01]  /*0c40*/  UMOV UR5, 0x3f3c71c7 ;  /* 0x3f3c71c700057882 */ /* 0x000fe20000000000 */
[----:B------:R-:W-:-:S05]  /*0c50*/  DFMA R12, R14, -R8, R12 ;  /* 0x800000080e0c722b */ /* 0x000fca000000000c */
[----:B------:R-:W-:Y:S01]  /*0c60*/  DFMA R10, R18, R10, UR4 ;  /* 0x00000004120a7e2b */ /* 0x000fe2000800000a */
[----:B------:R-:W-:Y:S01]  /*0c70*/  UMOV UR4, 0x9242b910 ;  /* 0x9242b91000047882 */ /* 0x000fe20000000000 */
[----:B------:R-:W-:Y:S01]  /*0c80*/  UMOV UR5, 0x3f624924 ;  /* 0x3f62492400057882 */ /* 0x000fe20000000000 */
[----:B------:R-:W-:Y:S02]  /*0c90*/  DMUL R12, R20, R12 ;  /* 0x0000000c140c7228 */ /* 0x000fe40000000000 */
[----:B------:R-:W-:-:S03]  /*0ca0*/  DFMA R20, R8, R8, -R24 ;  /* 0x000000080814722b */ /* 0x000fc60000000818 */
[----:B------:R-:W-:Y:S01]  /*0cb0*/  DFMA R10, R18, R10, UR4 ;  /* 0x00000004120a7e2b */ /* 0x000fe2000800000a */
[----:B------:R-:W-:Y:S01]  /*0cc0*/  UMOV UR4, 0x99999dfb ;  /* 0x99999dfb00047882 */ /* 0x000fe20000000000 */
[----:B------:R-:W-:-:S06]  /*0cd0*/  UMOV UR5, 0x3f899999 ;  /* 0x3f89999900057882 */ /* 0x000fcc0000000000 */
[----:B------:R-:W-:Y:S01]  /*0ce0*/  DFMA R16, R18, R10, UR4 ;  /* 0x0000000412107e2b */ /* 0x000fe2000800000a */
[----:B------:R-:W-:Y:S01]  /*0cf0*/  UMOV UR4, 0x55555555 ;  /* 0x5555555500047882 */ /* 0x000fe20000000000 */
[----:B------:R-:W-:-:S06]  /*0d00*/  UMOV UR5, 0x3fb55555 ;  /* 0x3fb5555500057882 */ /* 0x000fcc0000000000 */
[----:B------:R-:W-:-:S08]  /*0d10*/  DFMA R10, R18, R16, UR4 ;  /* 0x00000004120a7e2b */ /* 0x000fd00008000010 */
[----:B------:R-:W-:Y:S01]  /*0d20*/  DADD R14, -R10, UR4 ;  /* 0x000000040a0e7e29 */ /* 0x000fe20008000100 */
[----:B------:R-:W-:Y:S01]  /*0d30*/  UMOV UR4, 0xb9e7b0 ;  /* 0x00b9e7b000047882 */ /* 0x000fe20000000000 */
[----:B------:R-:W-:-:S06]  /*0d40*/  UMOV UR5, 0x3c46a4cb ;  /* 0x3c46a4cb00057882 */ /* 0x000fcc0000000000 */
[----:B------:R-:W-:Y:S02]  /*0d50*/  DFMA R16, R18, R16, R14 ;  /* 0x000000101210722b */ /* 0x000fe4000000000e */
[----:B------:R-:W-:Y:S01]  /*0d60*/  DMUL R14, R8, R24 ;  /* 0x00000018080e7228 */ /* 0x000fe20000000000 */
[----:B------:R-:W-:Y:S01]  /*0d70*/  IADD3 R19, PT, PT, R13, 0x100000, RZ ;  /* 0x001000000d137810 */ /* 0x000fe20007ffe0ff */
[----:B------:R-:W-:-:S04]  /*0d80*/  IMAD.MOV.U32 R18, RZ, RZ, R12 ;  /* 0x000000ffff127224 */ /* 0x000fc800078e000c */
[----:B------:R-:W-:Y:S01]  /*0d90*/  DADD R16, R16, -UR4 ;  /* 0x8000000410107e29 */ /* 0x000fe20008000000 */
[----:B------:R-:W-:Y:S01]  /*0da0*/  UMOV UR4, 0x80000000 ;  /* 0x8000000000047882 */ /* 0x000fe20000000000 */
[C---:B------:R-:W-:Y:S01]  /*0db0*/  DFMA R22, R8.reuse, R24, -R14 ;  /* 0x000000180816722b */ /* 0x040fe2000000080e */
[----:B------:R-:W-:Y:S01]  /*0dc0*/  UMOV UR5, 0x43300000 ;  /* 0x4330000000057882 */ /* 0x000fe20000000000 */
[----:B------:R-:W-:-:S04]  /*0dd0*/  DFMA R18, R8, R18, R20 ;  /* 0x000000120812722b */ /* 0x000fc80000000014 */
[----:B------:R-:W-:Y:S02]  /*0de0*/  DADD R20, R10, R16 ;  /* 0x000000000a147229 */ /* 0x000fe40000000010 */
[----:B------:R-:W-:-:S06]  /*0df0*/  DFMA R22, R12, R24, R22 ;  /* 0x000000180c16722b */ /* 0x000fcc0000000016 */
[----:B------:R-:W-:Y:S02]  /*0e00*/  DMUL R24, R20, R14 ;  /* 0x0000000e14187228 */ /* 0x000fe40000000000 */
[----:B------:R-:W-:Y:S02]  /*0e10*/  DFMA R18, R8, R18, R22 ;  /* 0x000000120812722b */ /* 0x000fe40000000016 */
[----:B------:R-:W-:-:S04]  /*0e20*/  DADD R22, R10, -R20 ;  /* 0x000000000a167229 */ /* 0x000fc80000000814 */
[----:B------:R-:W-:-:S04]  /*0e30*/  DFMA R10, R20, R14, -R24 ;  /* 0x0000000e140a722b */ /* 0x000fc80000000818 */
[----:B------:R-:W-:-:S04]  /*0e40*/  DADD R22, R16, R22 ;  /* 0x0000000010167229 */ /* 0x000fc80000000016 */
[----:B------:R-:W-:-:S08]  /*0e50*/  DFMA R10, R20, R18, R10 ;  /* 0x00000012140a722b */ /* 0x000fd0000000000a */
[----:B------:R-:W-:-:S08]  /*0e60*/  DFMA R22, R22, R14, R10 ;  /* 0x0000000e1616722b */ /* 0x000fd0000000000a */
[----:B------:R-:W-:-:S08]  /*0e70*/  DADD R14, R24, R22 ;  /* 0x00000000180e7229 */ /* 0x000fd00000000016 */
[--C-:B------:R-:W-:Y:S02]  /*0e80*/  DADD R10, R8, R14.reuse ;  /* 0x00000000080a7229 */ /* 0x100fe4000000000e */
[----:B------:R-:W-:-:S06]  /*0e90*/  DADD R24, R24, -R14 ;  /* 0x0000000018187229 */ /* 0x000fcc000000080e */
[----:B------:R-:W-:Y:S02]  /*0ea0*/  DADD R8, R8, -R10 ;  /* 0x0000000008087229 */ /* 0x000fe4000000080a */
[----:B------:R-:W-:-:S06]  /*0eb0*/  DADD R24, R22, R24 ;  /* 0x0000000016187229 */ /* 0x000fcc0000000018 */
[----:B------:R-:W-:-:S08]  /*0ec0*/  DADD R8, R14, R8 ;  /* 0x000000000e087229 */ /* 0x000fd00000000008 */
[----:B------:R-:W-:-:S08]  /*0ed0*/  DADD R8, R24, R8 ;  /* 0x0000000018087229 */ /* 0x000fd00000000008 */
[----:B------:R-:W-:Y:S01]  /*0ee0*/  DADD R12, R12, R8 ;  /* 0x000000000c0c7229 */ /* 0x000fe20000000008 */
[----:B------:R-:W-:Y:S01]  /*0ef0*/  LOP3.LUT R8, R6, 0x80000000, RZ, 0x3c, !PT ;  /* 0x8000000006087812 */ /* 0x000fe200078e3cff */
[----:B------:R-:W-:-:S06]  /*0f00*/  IMAD.MOV.U32 R9, RZ, RZ, 0x43300000 ;  /* 0x43300000ff097424 */ /* 0x000fcc00078e00ff */
[----:B------:R-:W-:Y:S02]  /*0f10*/  DADD R14, R10, R12 ;  /* 0x000000000a0e7229 */ /* 0x000fe4000000000c */
[----:B------:R-:W-:Y:S01]  /*0f20*/  DADD R8, R8, -UR4 ;  /* 0x8000000408087e29 */ /* 0x000fe20008000000 */
[----:B------:R-:W-:Y:S01]  /*0f30*/  UMOV UR4, 0xfefa39ef ;  /* 0xfefa39ef00047882 */ /* 0x000fe20000000000 */
[----:B------:R-:W-:-:S04]  /*0f40*/  UMOV UR5, 0x3fe62e42 ;  /* 0x3fe62e4200057882 */ /* 0x000fc80000000000 */
[--C-:B------:R-:W-:Y:S02]  /*0f50*/  DADD R10, R10, -R14.reuse ;  /* 0x000000000a0a7229 */ /* 0x100fe4000000080e */
[----:B------:R-:W-:-:S06]  /*0f60*/  DFMA R6, R8, UR4, R14 ;  /* 0x0000000408067c2b */ /* 0x000fcc000800000e */
[----:B------:R-:W-:Y:S02]  /*0f70*/  DADD R10, R12, R10 ;  /* 0x000000000c0a7229 */ /* 0x000fe4000000000a */
[----:B------:R-:W-:-:S08]  /*0f80*/  DFMA R16, R8, -UR4, R6 ;  /* 0x8000000408107c2b */ /* 0x000fd00008000006 */
[----:B------:R-:W-:-:S08]  /*0f90*/  DADD R16, -R14, R16 ;  /* 0x000000000e107229 */ /* 0x000fd00000000110 */
[----:B------:R-:W-:-:S08]  /*0fa0*/  DADD R10, R10, -R16 ;  /* 0x000000000a0a7229 */ /* 0x000fd00000000810 */
[----:B------:R-:W-:-:S08]  /*0fb0*/  DFMA R10, R8, UR8, R10 ;  /* 0x00000008080a7c2b */ /* 0x000fd0000800000a */
[----:B------:R-:W-:-:S08]  /*0fc0*/  DADD R8, R6, R10 ;  /* 0x0000000006087229 */ /* 0x000fd0000000000a */
[----:B------:R-:W-:Y:S02]  /*0fd0*/  DADD R12, R6, -R8 ;  /* 0x00000000060c7229 */ /* 0x000fe40000000808 */
[----:B------:R-:W-:-:S06]  /*0fe0*/  DMUL R6, R8, 2 ;  /* 0x4000000008067828 */ /* 0x000fcc0000000000 */
[----:B------:R-:W-:Y:S02]  /*0ff0*/  DADD R12, R10, R12 ;  /* 0x000000000a0c7229 */ /* 0x000fe4000000000c */
[----:B------:R-:W-:Y:S01]  /*1000*/  DFMA R8, R8, 2, -R6 ;  /* 0x400000000808782b */ /* 0x000fe20000000806 */
[----:B------:R-:W-:Y:S01]  /*1010*/  MOV R10, 0x652b82fe ;  /* 0x652b82fe000a7802 */ /* 0x000fe20000000f00 */
[----:B------:R-:W-:-:S06]  /*1020*/  IMAD.MOV.U32 R11, RZ, RZ, 0x3ff71547 ;  /* 0x3ff71547ff0b7424 */ /* 0x000fcc00078e00ff */
[----:B------:R-:W-:-:S08]  /*1030*/  DFMA R12, R12, 2, R8 ;  /* 0x400000000c0c782b */ /* 0x000fd00000000008 */
[----:B------:R-:W-:-:S08]  /*1040*/  DADD R8, R6, R12 ;  /* 0x0000000006087229 */ /* 0x000fd0000000000c */
[----:B------:R-:W-:Y:S02]  /*1050*/  DFMA R10, R8, R10, 6.75539944105574400000e+15 ;  /* 0x43380000080a742b */ /* 0x000fe4000000000a */
[----:B------:R-:W-:Y:S01]  /*1060*/  FSETP.GEU.AND P0, PT, |R9|, 4.1917929649353027344, PT ;  /* 0x4086232b0900780b */ /* 0x000fe20003f0e200 */
[----:B------:R-:W-:-:S05]  /*1070*/  DADD R6, R6, -R8 ;  /* 0x0000000006067229 */ /* 0x000fca0000000808 */
[----:B------:R-:W-:-:S03]  /*1080*/  DADD R14, R10, -6.75539944105574400000e+15 ;  /* 0xc33800000a0e7429 */ /* 0x000fc60000000000 */
[----:B------:R-:W-:-:S05]  /*1090*/  DADD R12, R12, R6 ;  /* 0x000000000c0c7229 */ /* 0x000fca0000000006 */
[----:B------:R-:W-:Y:S01]  /*10a0*/  DFMA R16, R14, -UR4, R8 ;  /* 0x800000040e107c2b */ /* 0x000fe20008000008 */
[----:B------:R-:W-:Y:S01]  /*10b0*/  UMOV UR4, 0x3b39803f ;  /* 0x3b39803f00047882 */ /* 0x000fe20000000000 */
[----:B------:R-:W-:-:S06]  /*10c0*/  UMOV UR5, 0x3c7abc9e ;  /* 0x3c7abc9e00057882 */ /* 0x000fcc0000000000 */
[----:B------:R-:W-:Y:S01]  /*10d0*/  DFMA R14, R14, -UR4, R16 ;  /* 0x800000040e0e7c2b */ /* 0x000fe20008000010 */
[----:B------:R-:W-:Y:S01]  /*10e0*/  UMOV UR4, 0x69ce2bdf ;  /* 0x69ce2bdf00047882 */ /* 0x000fe20000000000 */
[----:B------:R-:W-:Y:S01]  /*10f0*/  IMAD.MOV.U32 R16, RZ, RZ, -0x35dec16 ;  /* 0xfca213eaff107424 */ /* 0x000fe200078e00ff */
[----:B------:R-:W-:Y:S01]  /*1100*/  UMOV UR5, 0x3e5ade15 ;  /* 0x3e5ade1500057882 */ /* 0x000fe20000000000 */
[----:B------:R-:W-:-:S06]  /*1110*/  IMAD.MOV.U32 R17, RZ, RZ, 0x3e928af3 ;  /* 0x3e928af3ff117424 */ /* 0x000fcc00078e00ff */
[----:B------:R-:W-:Y:S01]  /*1120*/  DFMA R16, R14, UR4, R16 ;  /* 0x000000040e107c2b */ /* 0x000fe20008000010 */
[----:B------:R-:W-:Y:S01]  /*1130*/  UMOV UR4, 0x62401315 ;  /* 0x6240131500047882 */ /* 0x000fe20000000000 */
[----:B------:R-:W-:-:S06]  /*1140*/  UMOV UR5, 0x3ec71dee ;  /* 0x3ec71dee00057882 */ /* 0x000fcc0000000000 */
[----:B------:R-:W-:Y:S01]  /*1150*/  DFMA R16, R14, R16, UR4 ;  /* 0x000000040e107e2b */ /* 0x000fe20008000010 */
        /* <DEDUP_REMOVED lines=20> */
[----:B------:R-:W-:-:S08]  /*12a0*/  DFMA R16, R14, R16, UR4 ;  /* 0x000000040e107e2b */ /* 0x000fd00008000010 */
[----:B------:R-:W-:-:S08]  /*12b0*/  DFMA R16, R14, R16, 1 ;  /* 0x3ff000000e10742b */ /* 0x000fd00000000010 */
[----:B------:R-:W-:-:S10]  /*12c0*/  DFMA R14, R14, R16, 1 ;  /* 0x3ff000000e0e742b */ /* 0x000fd40000000010 */
[----:B------:R-:W-:Y:S01]  /*12d0*/  LEA R7, R10, R15, 0x14 ;  /* 0x0000000f0a077211 */ /* 0x000fe200078ea0ff */
[----:B------:R-:W-:Y:S01]  /*12e0*/  IMAD.MOV.U32 R6, RZ, RZ, R14 ;  /* 0x000000ffff067224 */ /* 0x000fe200078e000e */
[----:B------:R-:W-:Y:S06]  /*12f0*/  @!P0 BRA `(.L_x_9) ;  /* 0x0000000000308947 */ /* 0x000fec0003800000 */
[----:B------:R-:W-:Y:S01]  /*1300*/  FSETP.GEU.AND P1, PT, |R9|, 4.2275390625, PT ;  /* 0x408748000900780b */ /* 0x000fe20003f2e200 */
[C---:B------:R-:W-:Y:S02]  /*1310*/  DADD R16, R8.reuse, +INF ;  /* 0x7ff0000008107429 */ /* 0x040fe40000000000 */
[----:B------:R-:W-:-:S08]  /*1320*/  DSETP.GEU.AND P0, PT, R8, RZ, PT ;  /* 0x000000ff0800722a */ /* 0x000fd00003f0e000 */
[----:B------:R-:W-:Y:S02]  /*1330*/  FSEL R7, R17, RZ, P0 ;  /* 0x000000ff11077208 */ /* 0x000fe40000000000 */
[----:B------:R-:W-:-:S04]  /*1340*/  @!P1 LEA.HI R6, R10, R10, RZ, 0x1 ;  /* 0x0000000a0a069211 */ /* 0x000fc800078f08ff */
[----:B------:R-:W-:Y:S02]  /*1350*/  @!P1 SHF.R.S32.HI R9, RZ, 0x1, R6 ;  /* 0x00000001ff099819 */ /* 0x000fe40000011406 */
[----:B------:R-:W-:-:S03]  /*1360*/  FSEL R6, R16, RZ, P0 ;  /* 0x000000ff10067208 */ /* 0x000fc60000000000 */
[----:B------:R-:W-:Y:S02]  /*1370*/  @!P1 IMAD.IADD R8, R10, 0x1, -R9 ;  /* 0x000000010a089824 */ /* 0x000fe400078e0a09 */
[----:B------:R-:W-:-:S03]  /*1380*/  @!P1 IMAD R15, R9, 0x100000, R15 ;  /* 0x00100000090f9824 */ /* 0x000fc600078e020f */
[----:B------:R-:W-:Y:S02]  /*1390*/  @!P1 LEA R9, R8, 0x3ff00000, 0x14 ;  /* 0x3ff0000008099811 */ /* 0x000fe400078ea0ff */
[----:B------:R-:W-:-:S06]  /*13a0*/  @!P1 MOV R8, RZ ;  /* 0x000000ff00089202 */ /* 0x000fcc0000000f00 */
[----:B------:R-:W-:-:S11]  /*13b0*/  @!P1 DMUL R6, R14, R8 ;  /* 0x000000080e069228 */ /* 0x000fd60000000000 */
.L_x_9:
[----:B------:R-:W-:Y:S02]  /*13c0*/  DFMA R12, R12, R6, R6 ;  /* 0x000000060c0c722b */ /* 0x000fe40000000006 */
[----:B------:R-:W-:-:S08]  /*13d0*/  DSETP.NEU.AND P0, PT, |R6|, +INF , PT ;  /* 0x7ff000000600742a */ /* 0x000fd00003f0d200 */
[----:B------:R-:W-:Y:S01]  /*13e0*/  FSEL R14, R6, R12, !P0 ;  /* 0x0000000c060e7208 */ /* 0x000fe20004000000 */
[----:B------:R-:W-:Y:S01]  /*13f0*/  IMAD.MOV.U32 R6, RZ, RZ, R0 ;  /* 0x000000ffff067224 */ /* 0x000fe200078e0000 */
[----:B------:R-:W-:Y:S01]  /*1400*/  FSEL R15, R7, R13, !P0 ;  /* 0x0000000d070f7208 */ /* 0x000fe20004000000 */
[----:B------:R-:W-:-:S04]  /*1410*/  IMAD.MOV.U32 R7, RZ, RZ, 0x0 ;  /* 0x00000000ff077424 */ /* 0x000fc800078e00ff */
[----:B------:R-:W-:Y:S05]  /*1420*/  RET.REL.NODEC R6 `(_Z12eliminar_tntPcPiS0_) ;  /* 0xffffffe806f47950 */ /* 0x000fea0003c3ffff */
.L_x_10:
        /* <DEDUP_REMOVED lines=13> */
.L_x_41:


//--------------------- .text._Z14eliminar_bombaPcPiS0_i --------------------------
	.section	.text._Z14eliminar_bombaPcPiS0_i,"ax",@progbits
	.align	128
        .global         _Z14eliminar_bombaPcPiS0_i
        .type           _Z14eliminar_bombaPcPiS0_i,@function
        .size           _Z14eliminar_bombaPcPiS0_i,(.L_x_44 - _Z14eliminar_bombaPcPiS0_i)
        .other          _Z14eliminar_bombaPcPiS0_i,@"STO_CUDA_ENTRY STV_DEFAULT"
_Z14eliminar_bombaPcPiS0_i:
.text._Z14eliminar_bombaPcPiS0_i:
[----:B------:R-:W-:Y:S01]  /*0000*/  LDC R1, c[0x0][0x37c] ;  /* 0x0000df00ff017b82 */ /* 0x000fe20000000800 */
[----:B------:R-:W0:Y:S07]  /*0010*/  S2R R2, SR_TID.Y ;  /* 0x0000000000027919 */ /* 0x000e2e0000002200 */
[----:B------:R-:W1:Y:S01]  /*0020*/  LDC R0, c[0x0][0x360] ;  /* 0x0000d800ff007b82 */ /* 0x000e620000000800 */
[----:B------:R-:W2:Y:S01]  /*0030*/  LDCU.64 UR6, c[0x3][0x48] ;  /* 0x00c00900ff0677ac */ /* 0x000ea20008000a00 */
[----:B------:R-:W1:Y:S06]  /*0040*/  S2R R3, SR_TID.X ;  /* 0x0000000000037919 */ /* 0x000e6c0000002100 */
[----:B------:R-:W0:Y:S08]  /*0050*/  S2UR UR5, SR_CTAID.Y ;  /* 0x00000000000579c3 */ /* 0x000e300000002600 */
[----:B------:R-:W0:Y:S08]  /*0060*/  LDC R5, c[0x0][0x364] ;  /* 0x0000d900ff057b82 */ /* 0x000e300000000800 */
[----:B------:R-:W1:Y:S01]  /*0070*/  S2UR UR4, SR_CTAID.X ;  /* 0x00000000000479c3 */ /* 0x000e620000002500 */
[----:B0-----:R-:W-:-:S05]  /*0080*/  IMAD R5, R5, UR5, R2 ;  /* 0x0000000505057c24 */ /* 0x001fca000f8e0202 */
[----:B--2---:R-:W-:Y:S01]  /*0090*/  ISETP.GE.AND P0, PT, R5, UR7, PT ;  /* 0x0000000705007c0c */ /* 0x004fe2000bf06270 */
[----:B-1----:R-:W-:-:S05]  /*00a0*/  IMAD R0, R0, UR4, R3 ;  /* 0x0000000400007c24 */ /* 0x002fca000f8e0203 */
[----:B------:R-:W-:-:S13]  /*00b0*/  ISETP.GE.OR P0, PT, R0, UR6, P0 ;  /* 0x0000000600007c0c */ /* 0x000fda0008706670 */
[----:B------:R-:W-:Y:S05]  /*00c0*/  @P0 EXIT ;  /* 0x000000000000094d */ /* 0x000fea0003800000 */
[----:B------:R-:W0:Y:S01]  /*00d0*/  LDCU UR4, c[0x0][0x398] ;  /* 0x00007300ff0477ac */ /* 0x000e220008000800 */
[----:B------:R-:W-:Y:S01]  /*00e0*/  IMAD R2, R5, UR6, R0 ;  /* 0x0000000605027c24 */ /* 0x000fe2000f8e0200 */
[----:B------:R-:W1:Y:S03]  /*00f0*/  LDCU.64 UR6, c[0x0][0x358] ;  /* 0x00006b00ff0677ac */ /* 0x000e660008000a00 */
[----:B------:R-:W-:Y:S01]  /*0100*/  IMAD.SHL.U32 R4, R2, 0x2, RZ ;  /* 0x0000000202047824 */ /* 0x000fe200078e00ff */
[----:B0-----:R-:W-:-:S09]  /*0110*/  UISETP.NE.AND UP0, UPT, UR4, URZ, UPT ;  /* 0x000000ff0400728c */ /* 0x001fd2000bf05270 */
[----:B-1----:R-:W-:Y:S05]  /*0120*/  BRA.U UP0, `(.L_x_11) ;  /* 0x0000000100547547 */ /* 0x002fea000b800000 */
[----:B------:R-:W0:Y:S02]  /*0130*/  LDC.64 R2, c[0x0][0x388] ;  /* 0x0000e200ff027b82 */ /* 0x000e240000000a00 */
[----:B0-----:R-:W2:Y:S02]  /*0140*/  LDG.E R2, desc[UR6][R2.64+0x4] ;  /* 0x0000040602027981 */ /* 0x001ea4000c1e1900 */
[----:B--2---:R-:W-:-:S13]  /*0150*/  ISETP.NE.AND P0, PT, R5, R2, PT ;  /* 0x000000020500720c */ /* 0x004fda0003f05270 */
[----:B------:R-:W-:Y:S05]  /*0160*/  @P0 EXIT ;  /* 0x000000000000094d */ /* 0x000fea0003800000 */
[----:B------:R-:W0:Y:S01]  /*0170*/  S2R R0, SR_LANEID ;  /* 0x0000000000007919 */ /* 0x000e220000000000 */
[----:B------:R-:W1:Y:S01]  /*0180*/  LDCU.64 UR4, c[0x0][0x390] ;  /* 0x00007200ff0477ac */ /* 0x000e620008000a00 */
[----:B------:R-:W2:Y:S01]  /*0190*/  LDCU.64 UR10, c[0x0][0x380] ;  /* 0x00007000ff0a77ac */ /* 0x000ea20008000a00 */
[----:B------:R-:W-:Y:S02]  /*01a0*/  VOTEU.ANY UR8, UPT, PT ;  /* 0x0000000000087886 */ /* 0x000fe400038e0100 */
[----:B------:R-:W-:Y:S02]  /*01b0*/  UFLO.U32 UR9, UR8 ;  /* 0x00000008000972bd */ /* 0x000fe400080e0000 */
[----:B------:R-:W3:Y:S01]  /*01c0*/  POPC R7, UR8 ;  /* 0x0000000800077d09 */ /* 0x000ee20008000000 */
[----:B-1----:R-:W-:-:S04]  /*01d0*/  UIADD3 UR4, UP0, UPT, UR4, 0x4, URZ ;  /* 0x0000000404047890 */ /* 0x002fc8000ff1e0ff */
[----:B------:R-:W-:Y:S01]  /*01e0*/  UIADD3.X UR5, UPT, UPT, URZ, UR5, URZ, UP0, !UPT ;  /* 0x00000005ff057290 */ /* 0x000fe200087fe4ff */
[----:B--2---:R-:W-:-:S04]  /*01f0*/  IADD3 R2, P1, PT, R4, UR10, RZ ;  /* 0x0000000a04027c10 */ /* 0x004fc8000ff3e0ff */
[----:B------:R-:W-:Y:S01]  /*0200*/  LEA.HI.X.SX32 R3, R4, UR11, 0x1, P1 ;  /* 0x0000000b04037c11 */ /* 0x000fe200088f0eff */
[----:B------:R-:W-:Y:S02]  /*0210*/  IMAD.U32 R4, RZ, RZ, UR4 ;  /* 0x00000004ff047e24 */ /* 0x000fe4000f8e00ff */
[----:B------:R-:W-:Y:S01]  /*0220*/  IMAD.U32 R5, RZ, RZ, UR5 ;  /* 0x00000005ff057e24 */ /* 0x000fe2000f8e00ff */
[----:B0-----:R-:W-:Y:S01]  /*0230*/  ISETP.EQ.U32.AND P0, PT, R0, UR9, PT ;  /* 0x0000000900007c0c */ /* 0x001fe2000bf02070 */
[----:B------:R-:W-:-:S05]  /*0240*/  IMAD.MOV.U32 R0, RZ, RZ, 0x30 ;  /* 0x00000030ff007424 */ /* 0x000fca00078e00ff */
[----:B------:R-:W-:Y:S07]  /*0250*/  STG.E.U8 desc[UR6][R2.64], R0 ;  /* 0x0000000002007986 */ /* 0x000fee000c101106 */
[----:B---3--:R-:W-:Y:S01]  /*0260*/  @P0 REDG.E.ADD.STRONG.GPU desc[UR6][R4.64], R7 ;  /* 0x000000070400098e */ /* 0x008fe2000c12e106 */
[----:B------:R-:W-:Y:S05]  /*0270*/  EXIT ;  /* 0x000000000000794d */ /* 0x000fea0003800000 */
.L_x_11:
[----:B------:R-:W0:Y:S02]  /*0280*/  LDC.64 R2, c[0x0][0x388] ;  /* 0x0000e200ff027b82 */ /* 0x000e240000000a00 */
[----:B0-----:R-:W2:Y:S02]  /*0290*/  LDG.E R3, desc[UR6][R2.64] ;  /* 0x0000000602037981 */ /* 0x001ea4000c1e1900 */
[----:B--2---:R-:W-:-:S13]  /*02a0*/  ISETP.NE.AND P0, PT, R0, R3, PT ;  /* 0x000000030000720c */ /* 0x004fda0003f05270 */
[----:B------:R-:W-:Y:S05]  /*02b0*/  @P0 EXIT ;  /* 0x000000000000094d */ /* 0x000fea0003800000 */
[----:B------:R-:W0:Y:S01]  /*02c0*/  LDCU.64 UR4, c[0x0][0x390] ;  /* 0x00007200ff0477ac */ /* 0x000e220008000a00 */
[----:B------:R-:W-:Y:S01]  /*02d0*/  HFMA2 R0, -RZ, RZ, 0, 2.86102294921875e-06 ;  /* 0x00000030ff007431 */ /* 0x000fe200000001ff */
[----:B------:R-:W-:Y:S01]  /*02e0*/  MOV R7, 0x1 ;  /* 0x0000000100077802 */ /* 0x000fe20000000f00 */
[----:B------:R-:W1:Y:S01]  /*02f0*/  LDCU.64 UR8, c[0x0][0x380] ;  /* 0x00007000ff0877ac */ /* 0x000e620008000a00 */
[----:B0-----:R-:W-:-:S04]  /*0300*/  UIADD3 UR4, UP0, UPT, UR4, 0x4, URZ ;  /* 0x0000000404047890 */ /* 0x001fc8000ff1e0ff */
[----:B------:R-:W-:Y:S01]  /*0310*/  UIADD3.X UR5, UPT, UPT, URZ, UR5, URZ, UP0, !UPT ;  /* 0x00000005ff057290 */ /* 0x000fe200087fe4ff */
[----:B-1----:R-:W-:-:S04]  /*0320*/  IADD3 R2, P0, PT, R4, UR8, RZ ;  /* 0x0000000804027c10 */ /* 0x002fc8000ff1e0ff */
[----:B------:R-:W-:Y:S01]  /*0330*/  LEA.HI.X.SX32 R3, R4, UR9, 0x1, P0 ;  /* 0x0000000904037c11 */ /* 0x000fe200080f0eff */
[----:B------:R-:W-:Y:S02]  /*0340*/  IMAD.U32 R4, RZ, RZ, UR4 ;  /* 0x00000004ff047e24 */ /* 0x000fe4000f8e00ff */
[----:B------:R-:W-:Y:S02]  /*0350*/  IMAD.U32 R5, RZ, RZ, UR5 ;  /* 0x00000005ff057e24 */ /* 0x000fe4000f8e00ff */
[----:B------:R-:W-:Y:S04]  /*0360*/  STG.E.U8 desc[UR6][R2.64], R0 ;  /* 0x0000000002007986 */ /* 0x000fe8000c101106 */
[----:B------:R-:W-:Y:S01]  /*0370*/  REDG.E.ADD.STRONG.GPU desc[UR6][R4.64], R7 ;  /* 0x000000070400798e */ /* 0x000fe2000c12e106 */
[----:B------:R-:W-:Y:S05]  /*0380*/  EXIT ;  /* 0x000000000000794d */ /* 0x000fea0003800000 */
.L_x_12:
        /* <DEDUP_REMOVED lines=15> */
.L_x_44:


//--------------------- .text._Z15colocar_fichaEXPcPiS0_P17curandStateXORWOW --------------------------
	.section	.text._Z15colocar_fichaEXPcPiS0_P17curandStateXORWOW,"ax",@progbits
	.align	128
        .global         _Z15colocar_fichaEXPcPiS0_P17curandStateXORWOW
        .type           _Z15colocar_fichaEXPcPiS0_P17curandStateXORWOW,@function
        .size           _Z15colocar_fichaEXPcPiS0_P17curandStateXORWOW,(.L_x_45 - _Z15colocar_fichaEXPcPiS0_P17curandStateXORWOW)
        .other          _Z15colocar_fichaEXPcPiS0_P17curandStateXORWOW,@"STO_CUDA_ENTRY STV_DEFAULT"
_Z15colocar_fichaEXPcPiS0_P17curandStateXORWOW:
.text._Z15colocar_fichaEXPcPiS0_P17curandStateXORWOW:
[----:B------:R-:W-:Y:S08]  /*0000*/  LDC R1, c[0x0][0x37c] ;  /* 0x0000df00ff017b82 */ /* 0x000ff00000000800 */
[----:B------:R-:W0:Y:S01]  /*0010*/  LDC.64 R2, c[0x0][0x388] ;  /* 0x0000e200ff027b82 */ /* 0x000e220000000a00 */
[----:B------:R-:W0:Y:S01]  /*0020*/  LDCU.64 UR4, c[0x0][0x358] ;  /* 0x00006b00ff0477ac */ /* 0x000e220008000a00 */
[----:B------:R-:W1:Y:S01]  /*0030*/  S2R R7, SR_TID.Y ;  /* 0x0000000000077919 */ /* 0x000e620000002200 */
[----:B------:R-:W2:Y:S01]  /*0040*/  LDCU.64 UR8, c[0x3][0x48] ;  /* 0x00c00900ff0877ac */ /* 0x000ea20008000a00 */
[----:B0-----:R-:W3:Y:S04]  /*0050*/  LDG.E R4, desc[UR4][R2.64+0x4] ;  /* 0x0000040402047981 */ /* 0x001ee8000c1e1900 */
[----:B------:R-:W3:Y:S01]  /*0060*/  LDG.E R5, desc[UR4][R2.64] ;  /* 0x0000000402057981 */ /* 0x000ee2000c1e1900 */
[----:B------:R-:W0:Y:S01]  /*0070*/  LDC R9, c[0x0][0x360] ;  /* 0x0000d800ff097b82 */ /* 0x000e220000000800 */
[----:B------:R-:W0:Y:S07]  /*0080*/  S2R R6, SR_TID.X ;  /* 0x0000000000067919 */ /* 0x000e2e0000002100 */
[----:B------:R-:W1:Y:S08]  /*0090*/  S2UR UR7, SR_CTAID.Y ;  /* 0x00000000000779c3 */ /* 0x000e700000002600 */
[----:B------:R-:W1:Y:S08]  /*00a0*/  LDC R0, c[0x0][0x364] ;  /* 0x0000d900ff007b82 */ /* 0x000e700000000800 */
[----:B------:R-:W0:Y:S01]  /*00b0*/  S2UR UR6, SR_CTAID.X ;  /* 0x00000000000679c3 */ /* 0x000e220000002500 */
[----:B-1----:R-:W-:-:S05]  /*00c0*/  IMAD R0, R0, UR7, R7 ;  /* 0x0000000700007c24 */ /* 0x002fca000f8e0207 */
[----:B--2---:R-:W-:Y:S01]  /*00d0*/  ISETP.GE.AND P0, PT, R0, UR9, PT ;  /* 0x0000000900007c0c */ /* 0x004fe2000bf06270 */
[----:B0-----:R-:W-:-:S04]  /*00e0*/  IMAD R9, R9, UR6, R6 ;  /* 0x0000000609097c24 */ /* 0x001fc8000f8e0206 */
[----:B------:R-:W-:Y:S01]  /*00f0*/  IMAD R0, R0, UR8, R9 ;  /* 0x0000000800007c24 */ /* 0x000fe2000f8e0209 */
[----:B------:R-:W-:Y:S01]  /*0100*/  ISETP.GE.OR P0, PT, R9, UR8, P0 ;  /* 0x0000000809007c0c */ /* 0x000fe20008706670 */
[----:B---3--:R-:W-:-:S12]  /*0110*/  IMAD R5, R4, UR8, R5 ;  /* 0x0000000804057c24 */ /* 0x008fd8000f8e0205 */
[----:B------:R-:W-:Y:S05]  /*0120*/  @P0 EXIT ;  /* 0x000000000000094d */ /* 0x000fea0003800000 */
[----:B------:R-:W-:-:S13]  /*0130*/  ISETP.NE.AND P0, PT, R0, R5, PT ;  /* 0x000000050000720c */ /* 0x000fda0003f05270 */
[----:B------:R-:W-:Y:S05]  /*0140*/  @P0 BRA `(.L_x_13) ;  /* 0x0000000400340947 */ /* 0x000fea0003800000 */
[----:B------:R-:W0:Y:S02]  /*0150*/  LDC.64 R2, c[0x0][0x390] ;  /* 0x0000e400ff027b82 */ /* 0x000e240000000a00 */
[----:B0-----:R-:W2:Y:S01]  /*0160*/  LDG.E R4, desc[UR4][R2.64+0x4] ;  /* 0x0000040402047981 */ /* 0x001ea2000c1e1900 */
[----:B------:R-:W-:Y:S01]  /*0170*/  IMAD.SHL.U32 R0, R0, 0x2, RZ ;  /* 0x0000000200007824 */ /* 0x000fe200078e00ff */
[----:B--2---:R-:W-:-:S13]  /*0180*/  ISETP.NE.AND P0, PT, R4, 0x6, PT ;  /* 0x000000060400780c */ /* 0x004fda0003f05270 */
[----:B------:R-:W-:Y:S05]  /*0190*/  @!P0 BRA `(.L_x_14) ;  /* 0x0000000000fc8947 */ /* 0x000fea0003800000 */
[----:B------:R-:W-:-:S13]  /*01a0*/  ISETP.NE.AND P0, PT, R4, 0x5, PT ;  /* 0x000000050400780c */ /* 0x000fda0003f05270 */
[----:B------:R-:W-:Y:S05]  /*01b0*/  @!P0 BRA `(.L_x_15) ;  /* 0x0000000000d08947 */ /* 0x000fea0003800000 */
[----:B------:R-:W-:-:S13]  /*01c0*/  ISETP.NE.AND P0, PT, R4, RZ, PT ;  /* 0x000000ff0400720c */ /* 0x000fda0003f05270 */
[----:B------:R-:W-:Y:S05]  /*01d0*/  @P0 BRA `(.L_x_16) ;  /* 0x00000000002c0947 */ /* 0x000fea0003800000 */
[----:B------:R-:W0:Y:S02]  /*01e0*/  LDCU.64 UR6, c[0x0][0x380] ;  /* 0x00007000ff0677ac */ /* 0x000e240008000a00 */
[----:B0-----:R-:W-:-:S04]  /*01f0*/  IADD3 R4, P0, PT, R0, UR6, RZ ;  /* 0x0000000600047c10 */ /* 0x001fc8000ff1e0ff */
[----:B------:R-:W-:-:S05]  /*0200*/  LEA.HI.X.SX32 R5, R0, UR7, 0x1, P0 ;  /* 0x0000000700057c11 */ /* 0x000fca00080f0eff */
[----:B------:R-:W2:Y:S01]  /*0210*/  LDG.E.S8 R7, desc[UR4][R4.64] ;  /* 0x0000000404077981 */ /* 0x000ea2000c1e1300 */
[----:B------:R-:W-:-:S03]  /*0220*/  IMAD.MOV.U32 R6, RZ, RZ, 0x30 ;  /* 0x00000030ff067424 */ /* 0x000fc600078e00ff */
[----:B--2---:R-:W-:Y:S04]  /*0230*/  STG.E desc[UR4][R2.64+0x8], R7 ;  /* 0x0000080702007986 */ /* 0x004fe8000c101904 */
[----:B------:R-:W-:Y:S04]  /*0240*/  STG.E.U8 desc[UR4][R4.64], R6 ;  /* 0x0000000604007986 */ /* 0x000fe8000c101104 */
[----:B------:R-:W2:Y:S02]  /*0250*/  LDG.E R0, desc[UR4][R2.64+0x4] ;  /* 0x0000040402007981 */ /* 0x000ea4000c1e1900 */
[----:B--2---:R-:W-:-:S05]  /*0260*/  VIADD R9, R0, 0x1 ;  /* 0x0000000100097836 */ /* 0x004fca0000000000 */
[----:B------:R-:W-:Y:S01]  /*0270*/  STG.E desc[UR4][R2.64+0x4], R9 ;  /* 0x0000040902007986 */ /* 0x000fe2000c101904 */
[----:B------:R-:W-:Y:S05]  /*0280*/  EXIT ;  /* 0x000000000000794d */ /* 0x000fea0003800000 */
.L_x_16:
[----:B------:R-:W-:-:S13]  /*0290*/  ISETP.GE.AND P0, PT, R4, 0x7, PT ;  /* 0x000000070400780c */ /* 0x000fda0003f06270 */
[----:B------:R-:W-:Y:S05]  /*02a0*/  @!P0 EXIT ;  /* 0x000000000000894d */ /* 0x000fea0003800000 */
[----:B------:R-:W0:Y:S01]  /*02b0*/  LDC.64 R6, c[0x0][0x398] ;  /* 0x0000e600ff067b82 */ /* 0x000e220000000a00 */
[----:B------:R-:W1:Y:S01]  /*02c0*/  LDCU.64 UR6, c[0x0][0x380] ;  /* 0x00007000ff0677ac */ /* 0x000e620008000a00 */
[----:B------:R-:W-:Y:S01]  /*02d0*/  IMAD.MOV.U32 R16, RZ, RZ, 0x52 ;  /* 0x00000052ff107424 */ /* 0x000fe200078e00ff */
[C---:B-1----:R-:W-:Y:S01]  /*02e0*/  IADD3 R4, P0, PT, R0.reuse, UR6, RZ ;  /* 0x0000000600047c10 */ /* 0x042fe2000ff1e0ff */
[----:B------:R-:W1:Y:S03]  /*02f0*/  LDCU UR6, c[0x3][0x50] ;  /* 0x00c00a00ff0677ac */ /* 0x000e660008000800 */
[----:B------:R-:W-:Y:S01]  /*0300*/  LEA.HI.X.SX32 R5, R0, UR7, 0x1, P0 ;  /* 0x0000000700057c11 */ /* 0x000fe200080f0eff */
[----:B0-----:R-:W-:-:S04]  /*0310*/  IMAD.WIDE R6, R9, 0x30, R6 ;  /* 0x0000003009067825 */ /* 0x001fc800078e0206 */
[----:B------:R0:W-:Y:S04]  /*0320*/  STG.E.U8 desc[UR4][R4.64], R16 ;  /* 0x0000001004007986 */ /* 0x0001e8000c101104 */
[----:B------:R-:W2:Y:S04]  /*0330*/  LDG.E.64 R8, desc[UR4][R6.64] ;  /* 0x0000000406087981 */ /* 0x000ea8000c1e1b00 */
[----:B------:R-:W3:Y:S04]  /*0340*/  LDG.E.64 R12, desc[UR4][R6.64+0x10] ;  /* 0x00001004060c7981 */ /* 0x000ee8000c1e1b00 */
[----:B------:R-:W4:Y:S01]  /*0350*/  LDG.E.64 R10, desc[UR4][R6.64+0x8] ;  /* 0x00000804060a7981 */ /* 0x000f22000c1e1b00 */
[----:B--2---:R-:W-:-:S04]  /*0360*/  SHF.R.U32.HI R0, RZ, 0x2, R9 ;  /* 0x00000002ff007819 */ /* 0x004fc80000011609 */
[----:B------:R-:W-:Y:S01]  /*0370*/  LOP3.LUT R0, R0, R9, RZ, 0x3c, !PT ;  /* 0x0000000900007212 */ /* 0x000fe200078e3cff */
[C---:B---3--:R-:W-:Y:S02]  /*0380*/  IMAD.SHL.U32 R14, R13.reuse, 0x10, RZ ;  /* 0x000000100d0e7824 */ /* 0x048fe400078e00ff */
[----:B------:R-:W-:Y:S01]  /*0390*/  IMAD.MOV.U32 R19, RZ, RZ, R12 ;  /* 0x000000ffff137224 */ /* 0x000fe200078e000c */
[----:B----4-:R-:W-:Y:S01]  /*03a0*/  MOV R15, R10 ;  /* 0x0000000a000f7202 */ /* 0x010fe20000000f00 */
[----:B------:R-:W-:Y:S02]  /*03b0*/  IMAD.SHL.U32 R9, R0, 0x2, RZ ;  /* 0x0000000200097824 */ /* 0x000fe400078e00ff */
[----:B------:R-:W-:Y:S02]  /*03c0*/  IMAD.MOV.U32 R18, RZ, RZ, R11 ;  /* 0x000000ffff127224 */ /* 0x000fe400078e000b */
[----:B0-----:R-:W-:Y:S01]  /*03d0*/  IMAD.MOV.U32 R16, RZ, RZ, R13 ;  /* 0x000000ffff107224 */ /* 0x001fe200078e000d */
[----:B------:R-:W-:Y:S01]  /*03e0*/  LOP3.LUT R9, R13, R14, R9, 0x96, !PT ;  /* 0x0000000e0d097212 */ /* 0x000fe200078e9609 */
[----:B------:R-:W-:Y:S01]  /*03f0*/  VIADD R14, R8, 0x587c5 ;  /* 0x000587c5080e7836 */ /* 0x000fe20000000000 */
[----:B------:R-:W-:Y:S02]  /*0400*/  STG.E.64 desc[UR4][R6.64+0x8], R18 ;  /* 0x0000081206007986 */ /* 0x000fe4000c101b04 */
[----:B------:R-:W-:-:S02]  /*0410*/  LOP3.LUT R17, R9, R0, RZ, 0x3c, !PT ;  /* 0x0000000009117212 */ /* 0x000fc400078e3cff */
[----:B------:R-:W-:Y:S04]  /*0420*/  STG.E.64 desc[UR4][R6.64], R14 ;  /* 0x0000000e06007986 */ /* 0x000fe8000c101b04 */
[----:B------:R-:W-:Y:S04]  /*0430*/  STG.E.64 desc[UR4][R6.64+0x10], R16 ;  /* 0x0000101006007986 */ /* 0x000fe8000c101b04 */
[----:B------:R-:W2:Y:S01]  /*0440*/  LDG.E R8, desc[UR4][R2.64+0x4] ;  /* 0x0000040402087981 */ /* 0x000ea2000c1e1900 */
[----:B------:R-:W-:Y:S01]  /*0450*/  IADD3 R0, PT, PT, R17, R14, RZ ;  /* 0x0000000e11007210 */ /* 0x000fe20007ffe0ff */
[----:B------:R-:W-:Y:S01]  /*0460*/  IMAD.MOV.U32 R11, RZ, RZ, 0x2f800000 ;  /* 0x2f800000ff0b7424 */ /* 0x000fe200078e00ff */
[----:B-1----:R-:W-:-:S02]  /*0470*/  I2FP.F32.S32 R9, UR6 ;  /* 0x0000000600097c45 */ /* 0x002fc40008201400 */
[----:B------:R-:W-:-:S05]  /*0480*/  I2FP.F32.U32 R0, R0 ;  /* 0x0000000000007245 */ /* 0x000fca0000201000 */
[----:B------:R-:W-:-:S04]  /*0490*/  FFMA R0, R0, R11, 1.1641532182693481445e-10 ;  /* 0x2f00000000007423 */ /* 0x000fc8000000000b */
[----:B------:R-:W-:-:S04]  /*04a0*/  FFMA R0, R0, R9, 1 ;  /* 0x3f80000000007423 */ /* 0x000fc80000000009 */
[----:B------:R-:W0:Y:S01]  /*04b0*/  F2I.TRUNC.NTZ R11, R0 ;  /* 0x00000000000b7305 */ /* 0x000e22000020f100 */
[----:B--2---:R-:W-:-:S05]  /*04c0*/  VIADD R9, R8, 0xffffffff ;  /* 0xffffffff08097836 */ /* 0x004fca0000000000 */
[----:B------:R-:W-:Y:S04]  /*04d0*/  STG.E desc[UR4][R2.64+0x4], R9 ;  /* 0x0000040902007986 */ /* 0x000fe8000c101904 */
[----:B0-----:R-:W-:Y:S01]  /*04e0*/  STG.E.U8 desc[UR4][R4.64+0x1], R11 ;  /* 0x0000010b04007986 */ /* 0x001fe2000c101104 */
[----:B------:R-:W-:Y:S05]  /*04f0*/  EXIT ;  /* 0x000000000000794d */ /* 0x000fea0003800000 */
.L_x_15:
[----:B------:R-:W0:Y:S01]  /*0500*/  LDCU.64 UR6, c[0x0][0x380] ;  /* 0x00007000ff0677ac */ /* 0x000e220008000a00 */
[----:B------:R-:W-:Y:S01]  /*0510*/  IMAD.MOV.U32 R6, RZ, RZ, 0x42 ;  /* 0x00000042ff067424 */ /* 0x000fe200078e00ff */
[----:B0-----:R-:W-:-:S04]  /*0520*/  IADD3 R4, P0, PT, R0, UR6, RZ ;  /* 0x0000000600047c10 */ /* 0x001fc8000ff1e0ff */
[----:B------:R-:W-:-:S05]  /*0530*/  LEA.HI.X.SX32 R5, R0, UR7, 0x1, P0 ;  /* 0x0000000700057c11 */ /* 0x000fca00080f0eff */
[----:B------:R-:W-:Y:S04]  /*0540*/  STG.E.U8 desc[UR4][R4.64], R6 ;  /* 0x0000000604007986 */ /* 0x000fe8000c101104 */
[----:B------:R-:W2:Y:S02]  /*0550*/  LDG.E R0, desc[UR4][R2.64+0x4] ;  /* 0x0000040402007981 */ /* 0x000ea4000c1e1900 */
[----:B--2---:R-:W-:-:S05]  /*0560*/  IADD3 R7, PT, PT, R0, -0x1, RZ ;  /* 0xffffffff00077810 */ /* 0x004fca0007ffe0ff */
[----:B------:R-:W-:Y:S01]  /*0570*/  STG.E desc[UR4][R2.64+0x4], R7 ;  /* 0x0000040702007986 */ /* 0x000fe2000c101904 */
[----:B------:R-:W-:Y:S05]  /*0580*/  EXIT ;  /* 0x000000000000794d */ /* 0x000fea0003800000 */
.L_x_14:
[----:B------:R-:W0:Y:S01]  /*0590*/  LDCU.64 UR6, c[0x0][0x380] ;  /* 0x00007000ff0677ac */ /* 0x000e220008000a00 */
[----:B------:R-:W-:Y:S01]  /*05a0*/  IMAD.MOV.U32 R6, RZ, RZ, 0x54 ;  /* 0x00000054ff067424 */ /* 0x000fe200078e00ff */
[----:B0-----:R-:W-:-:S04]  /*05b0*/  IADD3 R4, P0, PT, R0, UR6, RZ ;  /* 0x0000000600047c10 */ /* 0x001fc8000ff1e0ff */
[----:B------:R-:W-:-:S05]  /*05c0*/  LEA.HI.X.SX32 R5, R0, UR7, 0x1, P0 ;  /* 0x0000000700057c11 */ /* 0x000fca00080f0eff */
[----:B------:R-:W-:Y:S04]  /*05d0*/  STG.E.U8 desc[UR4][R4.64], R6 ;  /* 0x0000000604007986 */ /* 0x000fe8000c101104 */
[----:B------:R-:W2:Y:S02]  /*05e0*/  LDG.E R0, desc[UR4][R2.64+0x4] ;  /* 0x0000040402007981 */ /* 0x000ea4000c1e1900 */
[----:B--2---:R-:W-:-:S05]  /*05f0*/  VIADD R7, R0, 0xffffffff ;  /* 0xffffffff00077836 */ /* 0x004fca0000000000 */
[----:B------:R-:W-:Y:S01]  /*0600*/  STG.E desc[UR4][R2.64+0x4], R7 ;  /* 0x0000040702007986 */ /* 0x000fe2000c101904 */
[----:B------:R-:W-:Y:S05]  /*0610*/  EXIT ;  /* 0x000000000000794d */ /* 0x000fea0003800000 */
.L_x_13:
[----:B------:R-:W0:Y:S01]  /*0620*/  S2R R0, SR_LANEID ;  /* 0x0000000000007919 */ /* 0x000e220000000000 */
[----:B------:R-:W1:Y:S01]  /*0630*/  LDC.64 R2, c[0x0][0x390] ;  /* 0x0000e400ff027b82 */ /* 0x000e620000000a00 */
[----:B------:R-:W-:Y:S02]  /*0640*/  VOTEU.ANY UR6, UPT, PT ;  /* 0x0000000000067886 */ /* 0x000fe400038e0100 */
[----:B------:R-:W-:Y:S02]  /*0650*/  UFLO.U32 UR7, UR6 ;  /* 0x00000006000772bd */ /* 0x000fe400080e0000 */
[----:B------:R-:W1:Y:S04]  /*0660*/  POPC R5, UR6 ;  /* 0x0000000600057d09 */ /* 0x000e680008000000 */
[----:B0-----:R-:W-:-:S13]  /*0670*/  ISETP.EQ.U32.AND P0, PT, R0, UR7, PT ;  /* 0x0000000700007c0c */ /* 0x001fda000bf02070 */
[----:B-1----:R-:W-:Y:S01]  /*0680*/  @P0 REDG.E.ADD.STRONG.GPU desc[UR4][R2.64], R5 ;  /* 0x000000050200098e */ /* 0x002fe2000c12e104 */
[----:B------:R-:W-:Y:S05]  /*0690*/  EXIT ;  /* 0x000000000000794d */ /* 0x000fea0003800000 */
.L_x_17:
        /* <DEDUP_REMOVED lines=14> */
.L_x_45:


//--------------------- .text._Z15eliminar_fichasPcPiS0_ --------------------------
	.section	.text._Z15eliminar_fichasPcPiS0_,"ax",@progbits
	.align	128
        .global         _Z15eliminar_fichasPcPiS0_
        .type           _Z15eliminar_fichasPcPiS0_,@function
        .size           _Z15eliminar_fichasPcPiS0_,(.L_x_46 - _Z15eliminar_fichasPcPiS0_)
        .other          _Z15eliminar_fichasPcPiS0_,@"STO_CUDA_ENTRY STV_DEFAULT"
_Z15eliminar_fichasPcPiS0_:
.text._Z15eliminar_fichasPcPiS0_:
[----:B------:R-:W-:Y:S01]  /*0000*/  LDC R1, c[0x0][0x37c] ;  /* 0x0000df00ff017b82 */ /* 0x000fe20000000800 */
[----:B------:R-:W0:Y:S07]  /*0010*/  S2R R3, SR_TID.Y ;  /* 0x0000000000037919 */ /* 0x000e2e0000002200 */
[----:B------:R-:W1:Y:S01]  /*0020*/  LDC R13, c[0x0][0x360] ;  /* 0x0000d800ff0d7b82 */ /* 0x000e620000000800 */
[----:B------:R-:W-:Y:S01]  /*0030*/  BSSY.RECONVERGENT B0, `(.L_x_18) ;  /* 0x0000057000007945 */ /* 0x000fe20003800200 */
[----:B------:R-:W1:Y:S06]  /*0040*/  S2R R2, SR_TID.X ;  /* 0x0000000000027919 */ /* 0x000e6c0000002100 */
[----:B------:R-:W0:Y:S08]  /*0050*/  S2UR UR5, SR_CTAID.Y ;  /* 0x00000000000579c3 */ /* 0x000e300000002600 */
[----:B------:R-:W0:Y:S08]  /*0060*/  LDC R0, c[0x0][0x364] ;  /* 0x0000d900ff007b82 */ /* 0x000e300000000800 */
[----:B------:R-:W1:Y:S08]  /*0070*/  S2UR UR4, SR_CTAID.X ;  /* 0x00000000000479c3 */ /* 0x000e700000002500 */
[----:B------:R-:W2:Y:S01]  /*0080*/  LDC.64 R10, c[0x3][0x48] ;  /* 0x00c01200ff0a7b82 */ /* 0x000ea20000000a00 */
[----:B0-----:R-:W-:-:S02]  /*0090*/  IMAD R0, R0, UR5, R3 ;  /* 0x0000000500007c24 */ /* 0x001fc4000f8e0203 */
[----:B-1----:R-:W-:-:S03]  /*00a0*/  IMAD R13, R13, UR4, R2 ;  /* 0x000000040d0d7c24 */ /* 0x002fc6000f8e0202 */
[----:B--2---:R-:W-:-:S04]  /*00b0*/  ISETP.GE.AND P0, PT, R0, R11, PT ;  /* 0x0000000b0000720c */ /* 0x004fc80003f06270 */
[----:B------:R-:W-:-:S13]  /*00c0*/  ISETP.GE.OR P0, PT, R13, R10, P0 ;  /* 0x0000000a0d00720c */ /* 0x000fda0000706670 */
[----:B------:R-:W-:Y:S05]  /*00d0*/  @P0 BRA `(.L_x_19) ;  /* 0x0000000400300947 */ /* 0x000fea0003800000 */
[----:B------:R-:W0:Y:S01]  /*00e0*/  LDC.64 R16, c[0x0][0x358] ;  /* 0x0000d600ff107b82 */ /* 0x000e220000000a00 */
[----:B------:R-:W-:-:S04]  /*00f0*/  IMAD R15, R0, R10, R13 ;  /* 0x0000000a000f7224 */ /* 0x000fc800078e020d */
[----:B------:R-:W-:-:S03]  /*0100*/  IMAD.SHL.U32 R7, R15, 0x2, RZ ;  /* 0x000000020f077824 */ /* 0x000fc600078e00ff */
[----:B------:R-:W1:Y:S08]  /*0110*/  LDC.64 R2, c[0x0][0x380] ;  /* 0x0000e000ff027b82 */ /* 0x000e700000000a00 */
[----:B------:R-:W2:Y:S01]  /*0120*/  LDC.64 R4, c[0x0][0x390] ;  /* 0x0000e400ff047b82 */ /* 0x000ea20000000a00 */
[----:B0-----:R-:W-:-:S07]  /*0130*/  R2UR UR6, R16 ;  /* 0x00000000100672ca */ /* 0x001fce00000e0000 */
[----:B------:R-:W0:Y:S01]  /*0140*/  LDC.64 R18, c[0x0][0x390] ;  /* 0x0000e400ff127b82 */ /* 0x000e220000000a00 */
[C---:B------:R-:W-:Y:S02]  /*0150*/  R2UR UR7, R17.reuse ;  /* 0x00000000110772ca */ /* 0x040fe400000e0000 */
[----:B------:R-:W-:Y:S02]  /*0160*/  R2UR UR4, R16 ;  /* 0x00000000100472ca */ /* 0x000fe400000e0000 */
[----:B------:R-:W-:Y:S02]  /*0170*/  R2UR UR5, R17 ;  /* 0x00000000110572ca */ /* 0x000fe400000e0000 */
[----:B-1----:R-:W-:-:S04]  /*0180*/  IADD3 R6, P0, PT, R7, R2, RZ ;  /* 0x0000000207067210 */ /* 0x002fc80007f1e0ff */
[----:B------:R-:W-:-:S05]  /*0190*/  LEA.HI.X.SX32 R7, R7, R3, 0x1, P0 ;  /* 0x0000000307077211 */ /* 0x000fca00000f0eff */
[----:B------:R-:W3:Y:S04]  /*01a0*/  LDG.E.S8 R12, desc[UR6][R6.64] ;  /* 0x00000006060c7981 */ /* 0x000ee8000c1e1300 */
[----:B--2---:R-:W2:Y:S01]  /*01b0*/  LDG.E.S8 R9, desc[UR4][R4.64+0x8] ;  /* 0x0000080404097981 */ /* 0x004ea2000c1e1300 */
[----:B0-----:R-:W-:Y:S02]  /*01c0*/  IADD3 R8, P1, PT, R18, 0x8, RZ ;  /* 0x0000000812087810 */ /* 0x001fe40007f3e0ff */
[----:B---3--:R-:W-:-:S04]  /*01d0*/  ISETP.NE.AND P0, PT, R12, 0x30, PT ;  /* 0x000000300c00780c */ /* 0x008fc80003f05270 */
[----:B--2---:R-:W-:Y:S01]  /*01e0*/  ISETP.NE.OR P0, PT, R9, R12, !P0 ;  /* 0x0000000c0900720c */ /* 0x004fe20004705670 */
[----:B------:R-:W-:-:S12]  /*01f0*/  IMAD.X R9, RZ, RZ, R19, P1 ;  /* 0x000000ffff097224 */ /* 0x000fd800008e0613 */
[----:B------:R-:W-:Y:S05]  /*0200*/  @P0 BRA `(.L_x_19) ;  /* 0x0000000000e40947 */ /* 0x000fea0003800000 */
[----:B------:R-:W-:Y:S01]  /*0210*/  VIADD R19, R13, 0x1 ;  /* 0x000000010d137836 */ /* 0x000fe20000000000 */
[----:B------:R-:W-:Y:S04]  /*0220*/  BSSY.RELIABLE B1, `(.L_x_20) ;  /* 0x0000027000017945 */ /* 0x000fe80003800100 */
[----:B------:R-:W-:-:S13]  /*0230*/  ISETP.GE.AND P0, PT, R19, R10, PT ;  /* 0x0000000a1300720c */ /* 0x000fda0003f06270 */
[----:B------:R-:W-:Y:S05]  /*0240*/  @P0 BRA `(.L_x_21) ;  /* 0x0000000000140947 */ /* 0x000fea0003800000 */
[----:B------:R-:W-:Y:S02]  /*0250*/  R2UR UR4, R16 ;  /* 0x00000000100472ca */ /* 0x000fe400000e0000 */
[----:B------:R-:W-:-:S13]  /*0260*/  R2UR UR5, R17 ;  /* 0x00000000110572ca */ /* 0x000fda00000e0000 */
[----:B------:R-:W2:Y:S02]  /*0270*/  LDG.E.U8 R12, desc[UR4][R6.64+0x2] ;  /* 0x00000204060c7981 */ /* 0x000ea4000c1e1100 */
[----:B--2---:R-:W-:-:S13]  /*0280*/  ISETP.NE.AND P0, PT, R12, 0x30, PT ;  /* 0x000000300c00780c */ /* 0x004fda0003f05270 */
[----:B------:R-:W-:Y:S05]  /*0290*/  @!P0 BRA `(.L_x_22) ;  /* 0x00000000007c8947 */ /* 0x000fea0003800000 */
.L_x_21:
[----:B------:R-:W-:-:S13]  /*02a0*/  ISETP.GE.AND P0, PT, R13, 0x1, PT ;  /* 0x000000010d00780c */ /* 0x000fda0003f06270 */
[----:B------:R-:W-:Y:S05]  /*02b0*/  @!P0 BRA `(.L_x_23) ;  /* 0x0000000000148947 */ /* 0x000fea0003800000 */
[----:B------:R-:W-:Y:S02]  /*02c0*/  R2UR UR4, R16 ;  /* 0x00000000100472ca */ /* 0x000fe400000e0000 */
[----:B------:R-:W-:-:S13]  /*02d0*/  R2UR UR5, R17 ;  /* 0x00000000110572ca */ /* 0x000fda00000e0000 */
[----:B------:R-:W2:Y:S02]  /*02e0*/  LDG.E.U8 R12, desc[UR4][R6.64+-0x2] ;  /* 0xfffffe04060c7981 */ /* 0x000ea4000c1e1100 */
[----:B--2---:R-:W-:-:S13]  /*02f0*/  ISETP.NE.AND P0, PT, R12, 0x30, PT ;  /* 0x000000300c00780c */ /* 0x004fda0003f05270 */
[----:B------:R-:W-:Y:S05]  /*0300*/  @!P0 BRA `(.L_x_22) ;  /* 0x0000000000608947 */ /* 0x000fea0003800000 */
.L_x_23:
[----:B------:R-:W-:-:S05]  /*0310*/  VIADD R12, R0, 0x1 ;  /* 0x00000001000c7836 */ /* 0x000fca0000000000 */
[----:B------:R-:W-:-:S13]  /*0320*/  ISETP.GE.U32.AND P0, PT, R12, R11, PT ;  /* 0x0000000b0c00720c */ /* 0x000fda0003f06070 */
[----:B------:R-:W-:Y:S05]  /*0330*/  @P0 BRA `(.L_x_24) ;  /* 0x0000000000200947 */ /* 0x000fea0003800000 */
[----:B------:R-:W-:Y:S01]  /*0340*/  IMAD.SHL.U32 R11, R10, 0x2, RZ ;  /* 0x000000020a0b7824 */ /* 0x000fe200078e00ff */
[----:B------:R-:W-:Y:S02]  /*0350*/  R2UR UR4, R16 ;  /* 0x00000000100472ca */ /* 0x000fe400000e0000 */
[----:B------:R-:W-:Y:S02]  /*0360*/  R2UR UR5, R17 ;  /* 0x00000000110572ca */ /* 0x000fe400000e0000 */
[----:B------:R-:W-:-:S04]  /*0370*/  IADD3 R12, P0, PT, R11, R6, RZ ;  /* 0x000000060b0c7210 */ /* 0x000fc80007f1e0ff */
[----:B------:R-:W-:-:S07]  /*0380*/  LEA.HI.X.SX32 R13, R11, R7, 0x1, P0 ;  /* 0x000000070b0d7211 */ /* 0x000fce00000f0eff */
[----:B------:R-:W2:Y:S02]  /*0390*/  LDG.E.U8 R12, desc[UR4][R12.64] ;  /* 0x000000040c0c7981 */ /* 0x000ea4000c1e1100 */
[----:B--2---:R-:W-:-:S13]  /*03a0*/  ISETP.NE.AND P0, PT, R12, 0x30, PT ;  /* 0x000000300c00780c */ /* 0x004fda0003f05270 */
[----:B------:R-:W-:Y:S05]  /*03b0*/  @!P0 BRA `(.L_x_22) ;  /* 0x0000000000348947 */ /* 0x000fea0003800000 */
.L_x_24:
[----:B------:R-:W-:-:S13]  /*03c0*/  ISETP.NE.AND P0, PT, R0, RZ, PT ;  /* 0x000000ff0000720c */ /* 0x000fda0003f05270 */
[----:B------:R-:W-:Y:S05]  /*03d0*/  @!P0 BREAK.RELIABLE B1 ;  /* 0x0000000000018942 */ /* 0x000fea0003800100 */
[----:B------:R-:W-:Y:S05]  /*03e0*/  @!P0 BRA `(.L_x_19) ;  /* 0x00000000006c8947 */ /* 0x000fea0003800000 */
[----:B------:R-:W-:Y:S01]  /*03f0*/  IMAD.IADD R10, R15, 0x1, -R10 ;  /* 0x000000010f0a7824 */ /* 0x000fe200078e0a0a */
[----:B------:R-:W-:Y:S02]  /*0400*/  R2UR UR4, R16 ;  /* 0x00000000100472ca */ /* 0x000fe400000e0000 */
[----:B------:R-:W-:Y:S01]  /*0410*/  R2UR UR5, R17 ;  /* 0x00000000110572ca */ /* 0x000fe200000e0000 */
[----:B------:R-:W-:-:S05]  /*0420*/  IMAD.SHL.U32 R10, R10, 0x2, RZ ;  /* 0x000000020a0a7824 */ /* 0x000fca00078e00ff */
[----:B------:R-:W-:-:S04]  /*0430*/  IADD3 R2, P0, PT, R10, R2, RZ ;  /* 0x000000020a027210 */ /* 0x000fc80007f1e0ff */
[----:B------:R-:W-:-:S05]  /*0440*/  LEA.HI.X.SX32 R3, R10, R3, 0x1, P0 ;  /* 0x000000030a037211 */ /* 0x000fca00000f0eff */
[----:B------:R-:W2:Y:S02]  /*0450*/  LDG.E.U8 R2, desc[UR4][R2.64] ;  /* 0x0000000402027981 */ /* 0x000ea4000c1e1100 */
[----:B--2---:R-:W-:-:S13]  /*0460*/  ISETP.NE.AND P0, PT, R2, 0x30, PT ;  /* 0x000000300200780c */ /* 0x004fda0003f05270 */
[----:B------:R-:W-:Y:S05]  /*0470*/  @P0 BREAK.RELIABLE B1 ;  /* 0x0000000000010942 */ /* 0x000fea0003800100 */
[----:B------:R-:W-:Y:S05]  /*0480*/  @P0 BRA `(.L_x_19) ;  /* 0x0000000000440947 */ /* 0x000fea0003800000 */
.L_x_22:
[----:B------:R-:W-:Y:S05]  /*0490*/  BSYNC.RELIABLE B1 ;  /* 0x0000000000017941 */ /* 0x000fea0003800100 */
.L_x_20:
[----:B------:R-:W0:Y:S01]  /*04a0*/  S2R R0, SR_LANEID ;  /* 0x0000000000007919 */ /* 0x000e220000000000 */
[----:B------:R-:W-:Y:S02]  /*04b0*/  VOTEU.ANY UR4, UPT, PT ;  /* 0x0000000000047886 */ /* 0x000fe400038e0100 */
[----:B------:R-:W-:Y:S02]  /*04c0*/  UFLO.U32 UR5, UR4 ;  /* 0x00000004000572bd */ /* 0x000fe400080e0000 */
[----:B------:R-:W1:Y:S01]  /*04d0*/  POPC R3, UR4 ;  /* 0x0000000400037d09 */ /* 0x000e620008000000 */
[----:B------:R-:W-:Y:S01]  /*04e0*/  R2UR UR4, R16 ;  /* 0x00000000100472ca */ /* 0x000fe200000e0000 */
[----:B-1----:R-:W-:Y:S02]  /*04f0*/  IMAD.MOV R11, RZ, RZ, -R3 ;  /* 0x000000ffff0b7224 */ /* 0x002fe400078e0a03 */
[----:B0-----:R-:W-:Y:S01]  /*0500*/  ISETP.EQ.U32.AND P0, PT, R0, UR5, PT ;  /* 0x0000000500007c0c */ /* 0x001fe2000bf02070 */
[----:B------:R-:W-:Y:S01]  /*0510*/  IMAD.MOV.U32 R0, RZ, RZ, 0x30 ;  /* 0x00000030ff007424 */ /* 0x000fe200078e00ff */
[----:B------:R-:W-:-:S11]  /*0520*/  R2UR UR5, R17 ;  /* 0x00000000110572ca */ /* 0x000fd600000e0000 */
[C---:B------:R-:W-:Y:S02]  /*0530*/  @P0 R2UR UR6, R16.reuse ;  /* 0x00000000100602ca */ /* 0x040fe400000e0000 */
[C---:B------:R-:W-:Y:S01]  /*0540*/  @P0 R2UR UR7, R17.reuse ;  /* 0x00000000110702ca */ /* 0x040fe200000e0000 */
[----:B------:R0:W-:Y:S01]  /*0550*/  STG.E.U8 desc[UR4][R6.64], R0 ;  /* 0x0000000006007986 */ /* 0x0001e2000c101104 */
[----:B------:R-:W-:Y:S02]  /*0560*/  @P0 R2UR UR8, R16 ;  /* 0x00000000100802ca */ /* 0x000fe400000e0000 */
[----:B------:R-:W-:-:S09]  /*0570*/  @P0 R2UR UR9, R17 ;  /* 0x00000000110902ca */ /* 0x000fd200000e0000 */
[----:B------:R0:W-:Y:S04]  /*0580*/  @P0 REDG.E.ADD.STRONG.GPU desc[UR6][R8.64+-0x4], R3 ;  /* 0xfffffc030800098e */ /* 0x0001e8000c12e106 */
[----:B------:R0:W-:Y:S02]  /*0590*/  @P0 REDG.E.ADD.STRONG.GPU desc[UR8][R4.64], R11 ;  /* 0x0000000b0400098e */ /* 0x0001e4000c12e108 */
.L_x_19:
[----:B------:R-:W-:Y:S05]  /*05a0*/  BSYNC.RECONVERGENT B0 ;  /* 0x0000000000007941 */ /* 0x000fea0003800200 */
.L_x_18:
[----:B------:R-:W-:Y:S05]  /*05b0*/  WARPSYNC.ALL ;  /* 0x0000000000007948 */ /* 0x000fea0003800000 */
[----:B------:R-:W-:Y:S06]  /*05c0*/  BAR.SYNC.DEFER_BLOCKING 0x0 ;  /* 0x0000000000007b1d */ /* 0x000fec0000010000 */
[----:B------:R-:W-:Y:S05]  /*05d0*/  EXIT ;  /* 0x000000000000794d */ /* 0x000fea0003800000 */
.L_x_25:
        /* <DEDUP_REMOVED lines=10> */
.L_x_46:


//--------------------- .text._Z12bajar_fichasPc  --------------------------
	.section	.text._Z12bajar_fichasPc,"ax",@progbits
	.align	128
        .global         _Z12bajar_fichasPc
        .type           _Z12bajar_fichasPc,@function
        .size           _Z12bajar_fichasPc,(.L_x_47 - _Z12bajar_fichasPc)
        .other          _Z12bajar_fichasPc,@"STO_CUDA_ENTRY STV_DEFAULT"
_Z12bajar_fichasPc:
.text._Z12bajar_fichasPc:
[----:B------:R-:W-:Y:S01]  /*0000*/  LDC R1, c[0x0][0x37c] ;  /* 0x0000df00ff017b82 */ /* 0x000fe20000000800 */
[----:B------:R-:W0:Y:S07]  /*0010*/  S2R R3, SR_TID.X ;  /* 0x0000000000037919 */ /* 0x000e2e0000002100 */
[----:B------:R-:W0:Y:S01]  /*0020*/  S2UR UR4, SR_CTAID.X ;  /* 0x00000000000479c3 */ /* 0x000e220000002500 */
[----:B------:R-:W1:Y:S01]  /*0030*/  LDCU.64 UR6, c[0x3][0x48] ;  /* 0x00c00900ff0677ac */ /* 0x000e620008000a00 */
[----:B------:R-:W2:Y:S06]  /*0040*/  S2R R5, SR_TID.Y ;  /* 0x0000000000057919 */ /* 0x000eac0000002200 */
[----:B------:R-:W0:Y:S08]  /*0050*/  LDC R0, c[0x0][0x360] ;  /* 0x0000d800ff007b82 */ /* 0x000e300000000800 */
[----:B------:R-:W2:Y:S08]  /*0060*/  S2UR UR5, SR_CTAID.Y ;  /* 0x00000000000579c3 */ /* 0x000eb00000002600 */
[----:B------:R-:W2:Y:S01]  /*0070*/  LDC R2, c[0x0][0x364] ;  /* 0x0000d900ff027b82 */ /* 0x000ea20000000800 */
[----:B0-----:R-:W-:Y:S01]  /*0080*/  IMAD R0, R0, UR4, R3 ;  /* 0x0000000400007c24 */ /* 0x001fe2000f8e0203 */
[----:B-1----:R-:W-:Y:S01]  /*0090*/  UIADD3 UR4, UPT, UPT, UR7, -0x1, URZ ;  /* 0xffffffff07047890 */ /* 0x002fe2000fffe0ff */
[----:B--2---:R-:W-:-:S04]  /*00a0*/  IMAD R3, R2, UR5, R5 ;  /* 0x0000000502037c24 */ /* 0x004fc8000f8e0205 */
[----:B------:R-:W-:-:S05]  /*00b0*/  IMAD R0, R3, UR6, R0 ;  /* 0x0000000603007c24 */ /* 0x000fca000f8e0200 */
[----:B------:R-:W-:-:S04]  /*00c0*/  ISETP.GE.AND P0, PT, R0, UR6, PT ;  /* 0x0000000600007c0c */ /* 0x000fc8000bf06270 */
[----:B------:R-:W-:-:S13]  /*00d0*/  ISETP.NE.OR P0, PT, R3, UR4, !P0 ;  /* 0x0000000403007c0c */ /* 0x000fda000c705670 */
[----:B------:R-:W-:Y:S05]  /*00e0*/  @P0 EXIT ;  /* 0x000000000000094d */ /* 0x000fea0003800000 */
[----:B------:R-:W0:Y:S01]  /*00f0*/  LDC.64 R8, c[0x0][0x380] ;  /* 0x0000e000ff087b82 */ /* 0x000e220000000a00 */
[----:B------:R-:W-:Y:S01]  /*0100*/  IMAD.SHL.U32 R0, R0, 0x2, RZ ;  /* 0x0000000200007824 */ /* 0x000fe200078e00ff */
[----:B------:R-:W1:Y:S01]  /*0110*/  LDCU.64 UR8, c[0x0][0x358] ;  /* 0x00006b00ff0877ac */ /* 0x000e620008000a00 */
[----:B------:R-:W-:-:S12]  /*0120*/  USHF.L.U32 UR4, UR6, 0x1, URZ ;  /* 0x0000000106047899 */ /* 0x000fd800080006ff */
.L_x_28:
[----:B0-----:R-:W-:-:S04]  /*0130*/  IADD3 R2, P0, PT, R0, R8, RZ ;  /* 0x0000000800027210 */ /* 0x001fc80007f1e0ff */
[----:B------:R-:W-:-:S05]  /*0140*/  LEA.HI.X.SX32 R3, R0, R9, 0x1, P0 ;  /* 0x0000000900037211 */ /* 0x000fca00000f0eff */
[----:B-1----:R-:W2:Y:S01]  /*0150*/  LDG.E.U8 R4, desc[UR8][R2.64] ;  /* 0x0000000802047981 */ /* 0x002ea2000c1e1100 */
[----:B------:R-:W-:Y:S01]  /*0160*/  BSSY.RECONVERGENT B0, `(.L_x_26) ;  /* 0x000000f000007945 */ /* 0x000fe20003800200 */
[----:B--2---:R-:W-:-:S13]  /*0170*/  ISETP.NE.AND P0, PT, R4, 0x30, PT ;  /* 0x000000300400780c */ /* 0x004fda0003f05270 */
[----:B------:R-:W-:Y:S05]  /*0180*/  @P0 BRA `(.L_x_27) ;  /* 0x0000000000300947 */ /* 0x000fea0003800000 */
[----:B------:R-:W-:-:S05]  /*0190*/  VIADD R5, R0, -UR4 ;  /* 0x8000000400057c36 */ /* 0x000fca0008000000 */
[----:B------:R-:W-:-:S04]  /*01a0*/  IADD3 R4, P0, PT, R5, R8, RZ ;  /* 0x0000000805047210 */ /* 0x000fc80007f1e0ff */
[----:B------:R-:W-:-:S05]  /*01b0*/  LEA.HI.X.SX32 R5, R5, R9, 0x1, P0 ;  /* 0x0000000905057211 */ /* 0x000fca00000f0eff */
[----:B------:R-:W2:Y:S02]  /*01c0*/  LDG.E.U8 R11, desc[UR8][R4.64] ;  /* 0x00000008040b7981 */ /* 0x000ea4000c1e1100 */
[----:B--2---:R-:W-:-:S13]  /*01d0*/  ISETP.NE.AND P0, PT, R11, 0x30, PT ;  /* 0x000000300b00780c */ /* 0x004fda0003f05270 */
[----:B------:R-:W-:Y:S05]  /*01e0*/  @!P0 BRA `(.L_x_27) ;  /* 0x0000000000188947 */ /* 0x000fea0003800000 */
[----:B------:R0:W-:Y:S04]  /*01f0*/  STG.E.U8 desc[UR8][R2.64], R11 ;  /* 0x0000000b02007986 */ /* 0x0001e8000c101108 */
[----:B------:R-:W2:Y:S01]  /*0200*/  LDG.E.U8 R7, desc[UR8][R4.64+0x1] ;  /* 0x0000010804077981 */ /* 0x000ea2000c1e1100 */
[----:B------:R-:W-:-:S03]  /*0210*/  IMAD.MOV.U32 R6, RZ, RZ, 0x30 ;  /* 0x00000030ff067424 */ /* 0x000fc600078e00ff */
[----:B--2---:R0:W-:Y:S04]  /*0220*/  STG.E.U8 desc[UR8][R2.64+0x1], R7 ;  /* 0x0000010702007986 */ /* 0x0041e8000c101108 */
[----:B------:R0:W-:Y:S04]  /*0230*/  STG.E.U8 desc[UR8][R4.64], R6 ;  /* 0x0000000604007986 */ /* 0x0001e8000c101108 */
[----:B------:R0:W-:Y:S02]  /*0240*/  STG.E.U8 desc[UR8][R4.64+0x1], R6 ;  /* 0x0000010604007986 */ /* 0x0001e4000c101108 */
.L_x_27:
[----:B------:R-:W-:Y:S05]  /*0250*/  BSYNC.RECONVERGENT B0 ;  /* 0x0000000000007941 */ /* 0x000fea0003800200 */
.L_x_26:
[----:B------:R-:W-:-:S05]  /*0260*/  VIADD R0, R0, -UR4 ;  /* 0x8000000400007c36 */ /* 0x000fca0008000000 */
[----:B------:R-:W-:-:S13]  /*0270*/  ISETP.GE.AND P0, PT, R0, UR4, PT ;  /* 0x0000000400007c0c */ /* 0x000fda000bf06270 */
[----:B------:R-:W-:Y:S05]  /*0280*/  @P0 BRA `(.L_x_28) ;  /* 0xfffffffc00a80947 */ /* 0x000fea000383ffff */
[----:B------:R-:W-:Y:S05]  /*0290*/  EXIT ;  /* 0x000000000000794d */ /* 0x000fea0003800000 */
.L_x_29:
        /* <DEDUP_REMOVED lines=14> */
.L_x_47:


//--------------------- .text._Z14generar_fichasPcP17curandStateXORWOWPi --------------------------
	.section	.text._Z14generar_fichasPcP17curandStateXORWOWPi,"ax",@progbits
	.align	128
        .global         _Z14generar_fichasPcP17curandStateXORWOWPi
        .type           _Z14generar_fichasPcP17curandStateXORWOWPi,@function
        .size           _Z14generar_fichasPcP17curandStateXORWOWPi,(.L_x_48 - _Z14generar_fichasPcP17curandStateXORWOWPi)
        .other          _Z14generar_fichasPcP17curandStateXORWOWPi,@"STO_CUDA_ENTRY STV_DEFAULT"
_Z14generar_fichasPcP17curandStateXORWOWPi:
.text._Z14generar_fichasPcP17curandStateXORWOWPi:
[----:B------:R-:W-:Y:S01]  /*0000*/  LDC R1, c[0x0][0x37c] ;  /* 0x0000df00ff017b82 */ /* 0x000fe20000000800 */
[----:B------:R-:W0:Y:S07]  /*0010*/  S2R R2, SR_TID.Y ;  /* 0x0000000000027919 */ /* 0x000e2e0000002200 */
[----:B------:R-:W1:Y:S01]  /*0020*/  S2UR UR4, SR_CTAID.Y ;  /* 0x00000000000479c3 */ /* 0x000e620000002600 */
[----:B------:R-:W2:Y:S01]  /*0030*/  LDCU.64 UR8, c[0x3][0x48] ;  /* 0x00c00900ff0877ac */ /* 0x000ea20008000a00 */
[----:B------:R-:W3:Y:S06]  /*0040*/  S2R R5, SR_TID.X ;  /* 0x0000000000057919 */ /* 0x000eec0000002100 */
[----:B------:R-:W3:Y:S01]  /*0050*/  LDC R0, c[0x0][0x360] ;  /* 0x0000d800ff007b82 */ /* 0x000ee20000000800 */
[----:B------:R-:W1:Y:S07]  /*0060*/  LDCU UR5, c[0x0][0x364] ;  /* 0x00006c80ff0577ac */ /* 0x000e6e0008000800 */
[----:B------:R-:W3:Y:S01]  /*0070*/  S2UR UR6, SR_CTAID.X ;  /* 0x00000000000679c3 */ /* 0x000ee20000002500 */
[----:B-1----:R-:W-:-:S06]  /*0080*/  UIMAD UR4, UR4, UR5, URZ ;  /* 0x00000005040472a4 */ /* 0x002fcc000f8e02ff */
[----:B0-----:R-:W-:-:S04]  /*0090*/  LOP3.LUT P0, RZ, R2, UR4, RZ, 0xfc, !PT ;  /* 0x0000000402ff7c12 */ /* 0x001fc8000f80fcff */
[----:B--2---:R-:W-:Y:S01]  /*00a0*/  ISETP.LT.AND P0, PT, RZ, UR9, !P0 ;  /* 0x00000009ff007c0c */ /* 0x004fe2000c701270 */
[----:B---3--:R-:W-:-:S05]  /*00b0*/  IMAD R0, R0, UR6, R5 ;  /* 0x0000000600007c24 */ /* 0x008fca000f8e0205 */
[----:B------:R-:W-:-:S13]  /*00c0*/  ISETP.GE.OR P0, PT, R0, UR8, !P0 ;  /* 0x0000000800007c0c */ /* 0x000fda000c706670 */
[----:B------:R-:W-:Y:S05]  /*00d0*/  @P0 EXIT ;  /* 0x000000000000094d */ /* 0x000fea0003800000 */
[----:B------:R-:W0:Y:S01]  /*00e0*/  LDCU.64 UR4, c[0x0][0x380] ;  /* 0x00007000ff0477ac */ /* 0x000e220008000a00 */
[----:B------:R-:W-:Y:S01]  /*00f0*/  IMAD.SHL.U32 R0, R0, 0x2, RZ ;  /* 0x0000000200007824 */ /* 0x000fe200078e00ff */
[----:B------:R-:W1:Y:S04]  /*0100*/  LDCU.64 UR8, c[0x0][0x358] ;  /* 0x00006b00ff0877ac */ /* 0x000e680008000a00 */
[----:B0-----:R-:W-:-:S04]  /*0110*/  IADD3 R2, P0, PT, R0, UR4, RZ ;  /* 0x0000000400027c10 */ /* 0x001fc8000ff1e0ff */
[----:B------:R-:W-:-:S05]  /*0120*/  LEA.HI.X.SX32 R3, R0, UR5, 0x1, P0 ;  /* 0x0000000500037c11 */ /* 0x000fca00080f0eff */
[----:B-1----:R-:W2:Y:S02]  /*0130*/  LDG.E.U8 R0, desc[UR8][R2.64] ;  /* 0x0000000802007981 */ /* 0x002ea4000c1e1100 */
[----:B--2---:R-:W-:-:S13]  /*0140*/  ISETP.NE.AND P0, PT, R0, 0x30, PT ;  /* 0x000000300000780c */ /* 0x004fda0003f05270 */
[----:B------:R-:W-:Y:S05]  /*0150*/  @P0 EXIT ;  /* 0x000000000000094d */ /* 0x000fea0003800000 */
[----:B------:R-:W0:Y:S01]  /*0160*/  LDC.64 R6, c[0x0][0x388] ;  /* 0x0000e200ff067b82 */ /* 0x000e220000000a00 */
[----:B------:R-:W1:Y:S01]  /*0170*/  LDCU UR4, c[0x3][0x50] ;  /* 0x00c00a00ff0477ac */ /* 0x000e620008000800 */
[----:B------:R-:W2:Y:S01]  /*0180*/  LDCU.64 UR6, c[0x0][0x390] ;  /* 0x00007200ff0677ac */ /* 0x000ea20008000a00 */
[----:B0-----:R-:W-:-:S05]  /*0190*/  IMAD.WIDE.U32 R6, R5, 0x30, R6 ;  /* 0x0000003005067825 */ /* 0x001fca00078e0006 */
[----:B------:R-:W3:Y:S04]  /*01a0*/  LDG.E.64 R18, desc[UR8][R6.64] ;  /* 0x0000000806127981 */ /* 0x000ee8000c1e1b00 */
[----:B------:R-:W4:Y:S04]  /*01b0*/  LDG.E.64 R10, desc[UR8][R6.64+0x10] ;  /* 0x00001008060a7981 */ /* 0x000f28000c1e1b00 */
[----:B------:R-:W5:Y:S04]  /*01c0*/  LDG.E.64 R12, desc[UR8][R6.64+0x8] ;  /* 0x00000808060c7981 */ /* 0x000f68000c1e1b00 */
[----:B------:R-:W5:Y:S04]  /*01d0*/  LDG.E.64 R4, desc[UR8][R6.64+0x18] ;  /* 0x0000180806047981 */ /* 0x000f68000c1e1b00 */
[----:B------:R-:W5:Y:S04]  /*01e0*/  LDG.E.64 R8, desc[UR8][R6.64+0x28] ;  /* 0x0000280806087981 */ /* 0x000f68000c1e1b00 */
[----:B------:R-:W5:Y:S01]  /*01f0*/  LDG.E R15, desc[UR8][R6.64+0x20] ;  /* 0x00002008060f7981 */ /* 0x000f62000c1e1900 */
[----:B--2---:R-:W-:-:S04]  /*0200*/  UIADD3 UR5, UP0, UPT, UR6, 0x4, URZ ;  /* 0x0000000406057890 */ /* 0x004fc8000ff1e0ff */
[----:B------:R-:W-:Y:S01]  /*0210*/  UIADD3.X UR6, UPT, UPT, URZ, UR7, URZ, UP0, !UPT ;  /* 0x00000007ff067290 */ /* 0x000fe200087fe4ff */
[----:B---3--:R-:W-:Y:S02]  /*0220*/  SHF.R.U32.HI R0, RZ, 0x2, R19 ;  /* 0x00000002ff007819 */ /* 0x008fe40000011613 */
[----:B------:R-:W-:Y:S02]  /*0230*/  IADD3 R18, PT, PT, R18, 0x587c5, RZ ;  /* 0x000587c512127810 */ /* 0x000fe40007ffe0ff */
[----:B------:R-:W-:Y:S01]  /*0240*/  LOP3.LUT R0, R0, R19, RZ, 0x3c, !PT ;  /* 0x0000001300007212 */ /* 0x000fe200078e3cff */
[----:B----4-:R-:W-:Y:S02]  /*0250*/  IMAD.SHL.U32 R14, R11, 0x10, RZ ;  /* 0x000000100b0e7824 */ /* 0x010fe400078e00ff */
[----:B------:R-:W-:Y:S01]  /*0260*/  IMAD.MOV.U32 R19, RZ, RZ, 0x2f800000 ;  /* 0x2f800000ff137424 */ /* 0x000fe200078e00ff */
[----:B-----5:R-:W-:Y:S01]  /*0270*/  MOV R22, R13 ;  /* 0x0000000d00167202 */ /* 0x020fe20000000f00 */
[----:B------:R-:W-:-:S02]  /*0280*/  IMAD.SHL.U32 R16, R0, 0x2, RZ ;  /* 0x0000000200107824 */ /* 0x000fc400078e00ff */
[----:B------:R-:W-:Y:S02]  /*0290*/  IMAD.MOV.U32 R23, RZ, RZ, R10 ;  /* 0x000000ffff177224 */ /* 0x000fe400078e000a */
[----:B------:R-:W-:Y:S01]  /*02a0*/  IMAD.U32 R10, RZ, RZ, UR5 ;  /* 0x00000005ff0a7e24 */ /* 0x000fe2000f8e00ff */
[----:B------:R-:W-:Y:S01]  /*02b0*/  LOP3.LUT R17, R11, R14, R16, 0x96, !PT ;  /* 0x0000000e0b117212 */ /* 0x000fe200078e9610 */
[----:B------:R-:W-:Y:S01]  /*02c0*/  IMAD.MOV.U32 R16, RZ, RZ, R11 ;  /* 0x000000ffff107224 */ /* 0x000fe200078e000b */
[----:B------:R-:W0:Y:S01]  /*02d0*/  S2R R14, SR_LANEID ;  /* 0x00000000000e7919 */ /* 0x000e220000000000 */
[----:B------:R-:W-:Y:S02]  /*02e0*/  MOV R11, UR6 ;  /* 0x00000006000b7c02 */ /* 0x000fe40008000f00 */
[----:B------:R-:W-:-:S05]  /*02f0*/  LOP3.LUT R17, R17, R0, RZ, 0x3c, !PT ;  /* 0x0000000011117212 */ /* 0x000fca00078e3cff */
[----:B------:R-:W-:-:S05]  /*0300*/  IMAD.IADD R0, R17, 0x1, R18 ;  /* 0x0000000111007824 */ /* 0x000fca00078e0212 */
[----:B------:R-:W-:-:S05]  /*0310*/  I2FP.F32.U32 R0, R0 ;  /* 0x0000000000007245 */ /* 0x000fca0000201000 */
[----:B------:R-:W-:Y:S01]  /*0320*/  FFMA R0, R0, R19, 1.1641532182693481445e-10 ;  /* 0x2f00000000007423 */ /* 0x000fe20000000013 */
[----:B-1----:R-:W-:Y:S01]  /*0330*/  I2FP.F32.S32 R19, UR4 ;  /* 0x0000000400137c45 */ /* 0x002fe20008201400 */
[----:B------:R-:W-:Y:S02]  /*0340*/  VOTEU.ANY UR4, UPT, PT ;  /* 0x0000000000047886 */ /* 0x000fe400038e0100 */
[----:B------:R-:W-:Y:S02]  /*0350*/  UFLO.U32 UR10, UR4 ;  /* 0x00000004000a72bd */ /* 0x000fe400080e0000 */
[----:B------:R-:W-:Y:S01]  /*0360*/  FMUL R0, R0, R19 ;  /* 0x0000001300007220 */ /* 0x000fe20000400000 */
[----:B------:R-:W-:Y:S01]  /*0370*/  UPOPC UR4, UR4 ;  /* 0x00000004000472bf */ /* 0x000fe20008000000 */
[----:B------:R-:W-:-:S04]  /*0380*/  IMAD.MOV.U32 R19, RZ, RZ, R12 ;  /* 0x000000ffff137224 */ /* 0x000fc800078e000c */
[----:B------:R-:W1:Y:S01]  /*0390*/  F2I.TRUNC.NTZ R0, R0 ;  /* 0x0000000000007305 */ /* 0x000e62000020f100 */
[----:B------:R-:W-:Y:S01]  /*03a0*/  IMAD R13, RZ, RZ, -UR4 ;  /* 0x80000004ff0d7e24 */ /* 0x000fe2000f8e02ff */
[----:B0-----:R-:W-:Y:S02]  /*03b0*/  ISETP.EQ.U32.AND P0, PT, R14, UR10, PT ;  /* 0x0000000a0e007c0c */ /* 0x001fe4000bf02070 */
[----:B-1----:R-:W-:-:S05]  /*03c0*/  IADD3 R21, PT, PT, R0, 0x1, RZ ;  /* 0x0000000100157810 */ /* 0x002fca0007ffe0ff */
[----:B------:R-:W-:Y:S04]  /*03d0*/  STG.E.U8 desc[UR8][R2.64], R21 ;  /* 0x0000001502007986 */ /* 0x000fe8000c101108 */
[----:B------:R-:W-:Y:S04]  /*03e0*/  STG.E.64 desc[UR8][R6.64], R18 ;  /* 0x0000001206007986 */ /* 0x000fe8000c101b08 */
[----:B------:R-:W-:Y:S04]  /*03f0*/  STG.E.64 desc[UR8][R6.64+0x8], R22 ;  /* 0x0000081606007986 */ /* 0x000fe8000c101b08 */
[----:B------:R-:W-:Y:S04]  /*0400*/  STG.E.64 desc[UR8][R6.64+0x10], R16 ;  /* 0x0000101006007986 */ /* 0x000fe8000c101b08 */
[----:B------:R-:W-:Y:S04]  /*0410*/  STG.E.64 desc[UR8][R6.64+0x18], R4 ;  /* 0x0000180406007986 */ /* 0x000fe8000c101b08 */
[----:B------:R-:W-:Y:S04]  /*0420*/  STG.E.64 desc[UR8][R6.64+0x28], R8 ;  /* 0x0000280806007986 */ /* 0x000fe8000c101b08 */
[----:B------:R-:W-:Y:S04]  /*0430*/  STG.E desc[UR8][R6.64+0x20], R15 ;  /* 0x0000200f06007986 */ /* 0x000fe8000c101908 */
[----:B------:R-:W-:Y:S01]  /*0440*/  @P0 REDG.E.ADD.STRONG.GPU desc[UR8][R10.64], R13 ;  /* 0x0000000d0a00098e */ /* 0x000fe2000c12e108 */
[----:B------:R-:W-:Y:S05]  /*0450*/  EXIT ;  /* 0x000000000000794d */ /* 0x000fea0003800000 */
.L_x_30:
        /* <DEDUP_REMOVED lines=10> */
.L_x_48:


//--------------------- .text._Z12setup_kernelP17curandStateXORWOWm --------------------------
	.section	.text._Z12setup_kernelP17curandStateXORWOWm,"ax",@progbits
	.align	128
        .global         _Z12setup_kernelP17curandStateXORWOWm
        .type           _Z12setup_kernelP17curandStateXORWOWm,@function
        .size           _Z12setup_kernelP17curandStateXORWOWm,(.L_x_49 - _Z12setup_kernelP17curandStateXORWOWm)
        .other          _Z12setup_kernelP17curandStateXORWOWm,@"STO_CUDA_ENTRY STV_DEFAULT"
_Z12setup_kernelP17curandStateXORWOWm:
.text._Z12setup_kernelP17curandStateXORWOWm:
[----:B------:R-:W-:Y:S01]  /*0000*/  LDC R1, c[0x0][0x37c] ;  /* 0x0000df00ff017b82 */ /* 0x000fe20000000800 */
[----:B------:R-:W0:Y:S07]  /*0010*/  S2R R2, SR_TID.Y ;  /* 0x0000000000027919 */ /* 0x000e2e0000002200 */
[----:B------:R-:W1:Y:S01]  /*0020*/  LDC R0, c[0x0][0x360] ;  /* 0x0000d800ff007b82 */ /* 0x000e620000000800 */
[----:B------:R-:W2:Y:S01]  /*0030*/  LDCU.64 UR6, c[0x3][0x48] ;  /* 0x00c00900ff0677ac */ /* 0x000ea20008000a00 */
[----:B------:R-:W1:Y:S06]  /*0040*/  S2R R5, SR_TID.X ;  /* 0x0000000000057919 */ /* 0x000e6c0000002100 */
[----:B------:R-:W0:Y:S08]  /*0050*/  S2UR UR5, SR_CTAID.Y ;  /* 0x00000000000579c3 */ /* 0x000e300000002600 */
[----:B------:R-:W0:Y:S01]  /*0060*/  LDC R3, c[0x0][0x364] ;  /* 0x0000d900ff037b82 */ /* 0x000e220000000800 */
[----:B--2---:R-:W-:-:S07]  /*0070*/  ISETP.LT.AND P0, PT, RZ, UR7, PT ;  /* 0x00000007ff007c0c */ /* 0x004fce000bf01270 */
[----:B------:R-:W1:Y:S01]  /*0080*/  S2UR UR4, SR_CTAID.X ;  /* 0x00000000000479c3 */ /* 0x000e620000002500 */
[----:B0-----:R-:W-:-:S05]  /*0090*/  IMAD R3, R3, UR5, R2 ;  /* 0x0000000503037c24 */ /* 0x001fca000f8e0202 */
[----:B------:R-:W-:Y:S01]  /*00a0*/  ISETP.EQ.AND P0, PT, R3, RZ, P0 ;  /* 0x000000ff0300720c */ /* 0x000fe20000702270 */
[----:B-1----:R-:W-:-:S04]  /*00b0*/  IMAD R0, R0, UR4, R5 ;  /* 0x0000000400007c24 */ /* 0x002fc8000f8e0205 */
[----:B------:R-:W-:Y:S01]  /*00c0*/  IMAD R13, R3, UR6, R0 ;  /* 0x00000006030d7c24 */ /* 0x000fe2000f8e0200 */
[----:B------:R-:W-:-:S13]  /*00d0*/  ISETP.GE.OR P0, PT, R0, UR6, !P0 ;  /* 0x0000000600007c0c */ /* 0x000fda000c706670 */
[----:B------:R-:W-:Y:S05]  /*00e0*/  @P0 EXIT ;  /* 0x000000000000094d */ /* 0x000fea0003800000 */
[----:B------:R-:W0:Y:S01]  /*00f0*/  LDC.64 R2, c[0x0][0x388] ;  /* 0x0000e200ff027b82 */ /* 0x000e220000000a00 */
[----:B------:R-:W1:Y:S01]  /*0100*/  LDCU.64 UR4, c[0x0][0x358] ;  /* 0x00006b00ff0477ac */ /* 0x000e620008000a00 */
[----:B------:R-:W-:Y:S01]  /*0110*/  ISETP.NE.AND P0, PT, R13, RZ, PT ;  /* 0x000000ff0d00720c */ /* 0x000fe20003f05270 */
[----:B------:R-:W-:Y:S05]  /*0120*/  BSSY.RECONVERGENT B0, `(.L_x_31) ;  /* 0x00000e1000007945 */ /* 0x000fea0003800200 */
[----:B------:R-:W2:Y:S01]  /*0130*/  LDC.64 R6, c[0x0][0x380] ;  /* 0x0000e000ff067b82 */ /* 0x000ea20000000a00 */
[----:B0-----:R-:W-:Y:S02]  /*0140*/  LOP3.LUT R0, R2, 0xaad26b49, RZ, 0x3c, !PT ;  /* 0xaad26b4902007812 */ /* 0x001fe400078e3cff */
[----:B------:R-:W-:-:S03]  /*0150*/  LOP3.LUT R2, R3, 0xf7dcefdd, RZ, 0x3c, !PT ;  /* 0xf7dcefdd03027812 */ /* 0x000fc600078e3cff */
[----:B------:R-:W-:Y:S02]  /*0160*/  IMAD R0, R0, 0x4182bed5, RZ ;  /* 0x4182bed500007824 */ /* 0x000fe400078e02ff */
[----:B------:R-:W-:Y:S02]  /*0170*/  IMAD R3, R2, -0x658354e5, RZ ;  /* 0x9a7cab1b02037824 */ /* 0x000fe400078e02ff */
[----:B--2---:R-:W-:Y:S01]  /*0180*/  IMAD.WIDE R6, R13, 0x30, R6 ;  /* 0x000000300d067825 */ /* 0x004fe200078e0206 */
[C---:B------:R-:W-:Y:S02]  /*0190*/  LOP3.LUT R8, R0.reuse, 0x159a55e5, RZ, 0x3c, !PT ;  /* 0x159a55e500087812 */ /* 0x040fe400078e3cff */
[C---:B------:R-:W-:Y:S01]  /*01a0*/  IADD3 R4, PT, PT, R0.reuse, 0x64f0c9, R3 ;  /* 0x0064f0c900047810 */ /* 0x040fe20007ffe003 */
[C---:B------:R-:W-:Y:S01]  /*01b0*/  VIADD R5, R0.reuse, 0x75bcd15 ;  /* 0x075bcd1500057836 */ /* 0x040fe20000000000 */
[----:B------:R-:W-:Y:S01]  /*01c0*/  LOP3.LUT R10, R3, 0x5491333, RZ, 0x3c, !PT ;  /* 0x05491333030a7812 */ /* 0x000fe200078e3cff */
[----:B------:R-:W-:-:S02]  /*01d0*/  VIADD R11, R0, 0x583f19 ;  /* 0x00583f19000b7836 */ /* 0x000fc40000000000 */
[----:B------:R-:W-:Y:S01]  /*01e0*/  VIADD R9, R3, 0x1f123bb5 ;  /* 0x1f123bb503097836 */ /* 0x000fe20000000000 */
[----:B-1----:R0:W-:Y:S04]  /*01f0*/  STG.E.64 desc[UR4][R6.64], R4 ;  /* 0x0000000406007986 */ /* 0x0021e8000c101b04 */
[----:B------:R0:W-:Y:S04]  /*0200*/  STG.E.64 desc[UR4][R6.64+0x8], R8 ;  /* 0x0000080806007986 */ /* 0x0001e8000c101b04 */
[----:B------:R0:W-:Y:S01]  /*0210*/  STG.E.64 desc[UR4][R6.64+0x10], R10 ;  /* 0x0000100a06007986 */ /* 0x0001e2000c101b04 */
[----:B------:R-:W-:Y:S05]  /*0220*/  @!P0 BRA `(.L_x_32) ;  /* 0x0000000c00408947 */ /* 0x000fea0003800000 */
[----:B------:R-:W-:Y:S01]  /*0230*/  SHF.R.S32.HI R0, RZ, 0x1f, R13 ;  /* 0x0000001fff007819 */ /* 0x000fe2000001140d */
[----:B------:R-:W-:-:S07]  /*0240*/  IMAD.MOV.U32 R12, RZ, RZ, RZ ;  /* 0x000000ffff0c7224 */ /* 0x000fce00078e00ff */
.L_x_38:
[----:B-1----:R-:W-:Y:S01]  /*0250*/  LOP3.LUT R2, R13, 0x3, RZ, 0xc0, !PT ;  /* 0x000000030d027812 */ /* 0x002fe200078ec0ff */
[----:B------:R-:W-:Y:S03]  /*0260*/  BSSY.RECONVERGENT B1, `(.L_x_33) ;  /* 0x00000c6000017945 */ /* 0x000fe60003800200 */
[----:B------:R-:W-:-:S04]  /*0270*/  ISETP.NE.U32.AND P0, PT, R2, RZ, PT ;  /* 0x000000ff0200720c */ /* 0x000fc80003f05070 */
[----:B------:R-:W-:-:S13]  /*0280*/  ISETP.NE.AND.EX P0, PT, RZ, RZ, PT, P0 ;  /* 0x000000ffff00720c */ /* 0x000fda0003f05300 */
[----:B------:R-:W-:Y:S05]  /*0290*/  @!P0 BRA `(.L_x_34) ;  /* 0x0000000c00088947 */ /* 0x000fea0003800000 */
[----:B0-----:R-:W0:Y:S01]  /*02a0*/  LDC.64 R8, c[0x4][RZ] ;  /* 0x01000000ff087b82 */ /* 0x001e220000000a00 */
[----:B------:R-:W-:Y:S02]  /*02b0*/  IMAD.MOV.U32 R14, RZ, RZ, RZ ;  /* 0x000000ffff0e7224 */ /* 0x000fe400078e00ff */
[----:B0-----:R-:W-:-:S07]  /*02c0*/  IMAD.WIDE.U32 R8, R12, 0xc80, R8 ;  /* 0x00000c800c087825 */ /* 0x001fce00078e0008 */
.L_x_37:
[----:B-1----:R-:W-:Y:S01]  /*02d0*/  IMAD.MOV.U32 R15, RZ, RZ, RZ ;  /* 0x000000ffff0f7224 */ /* 0x002fe200078e00ff */
[----:B------:R-:W-:Y:S01]  /*02e0*/  CS2R R2, SRZ ;  /* 0x0000000000027805 */ /* 0x000fe2000001ff00 */
[----:B------:R-:W-:Y:S01]  /*02f0*/  IMAD.MOV.U32 R17, RZ, RZ, RZ ;  /* 0x000000ffff117224 */ /* 0x000fe200078e00ff */
[----:B------:R-:W-:-:S07]  /*0300*/  CS2R R4, SRZ ;  /* 0x0000000000047805 */ /* 0x000fce000001ff00 */
.L_x_36:
[----:B------:R-:W-:-:S05]  /*0310*/  IMAD.WIDE.U32 R10, R17, 0x4, R6 ;  /* 0x00000004110a7825 */ /* 0x000fca00078e0006 */
[----:B------:R0:W5:Y:S01]  /*0320*/  LDG.E R16, desc[UR4][R10.64+0x4] ;  /* 0x000004040a107981 */ /* 0x000162000c1e1900 */
[----:B------:R-:W-:-:S07]  /*0330*/  IMAD.MOV.U32 R19, RZ, RZ, RZ ;  /* 0x000000ffff137224 */ /* 0x000fce00078e00ff */
.L_x_35:
[----:B-----5:R-:W-:Y:S01]  /*0340*/  SHF.R.U32.HI R24, RZ, R19, R16 ;  /* 0x00000013ff187219 */ /* 0x020fe20000011610 */
[----:B0-----:R-:W-:-:S03]  /*0350*/  IMAD.SHL.U32 R10, R17, 0x20, RZ ;  /* 0x00000020110a7824 */ /* 0x001fc600078e00ff */
[----:B------:R-:W-:Y:S01]  /*0360*/  LOP3.LUT R11, R24, 0x1, RZ, 0xc0, !PT ;  /* 0x00000001180b7812 */ /* 0x000fe200078ec0ff */
[----:B------:R-:W-:-:S03]  /*0370*/  IMAD.IADD R10, R10, 0x1, R19 ;  /* 0x000000010a0a7824 */ /* 0x000fc600078e0213 */
[----:B------:R-:W-:Y:S01]  /*0380*/  ISETP.NE.U32.AND P0, PT, R11, 0x1, PT ;  /* 0x000000010b00780c */ /* 0x000fe20003f05070 */
[----:B------:R-:W-:-:S03]  /*0390*/  IMAD R11, R10, 0x5, RZ ;  /* 0x000000050a0b7824 */ /* 0x000fc600078e02ff */
[----:B------:R-:W-:Y:S01]  /*03a0*/  R2P PR, R24, 0x7e ;  /* 0x0000007e18007804 */ /* 0x000fe20000000000 */
[----:B------:R-:W-:-:S08]  /*03b0*/  IMAD.WIDE.U32 R10, R11, 0x4, R8 ;  /* 0x000000040b0a7825 */ /* 0x000fd000078e0008 */
[----:B------:R-:W2:Y:S04]  /*03c0*/  @!P0 LDG.E R18, desc[UR4][R10.64] ;  /* 0x000000040a128981 */ /* 0x000ea8000c1e1900 */
[----:B------:R-:W3:Y:S04]  /*03d0*/  @!P0 LDG.E R20, desc[UR4][R10.64+0x10] ;  /* 0x000010040a148981 */ /* 0x000ee8000c1e1900 */
[----:B------:R-:W4:Y:S04]  /*03e0*/  @P1 LDG.E R22, desc[UR4][R10.64+0x14] ;  /* 0x000014040a161981 */ /* 0x000f28000c1e1900 */
[----:B------:R-:W4:Y:S04]  /*03f0*/  @P2 LDG.E R26, desc[UR4][R10.64+0x28] ;  /* 0x000028040a1a2981 */ /* 0x000f28000c1e1900 */
[----:B------:R-:W4:Y:S04]  /*0400*/  @!P0 LDG.E R21, desc[UR4][R10.64+0x4] ;  /* 0x000004040a158981 */ /* 0x000f28000c1e1900 */
[----:B------:R-:W4:Y:S04]  /*0410*/  @!P0 LDG.E R23, desc[UR4][R10.64+0xc] ;  /* 0x00000c040a178981 */ /* 0x000f28000c1e1900 */
[----:B------:R-:W4:Y:S04]  /*0420*/  @P1 LDG.E R25, desc[UR4][R10.64+0x18] ;  /* 0x000018040a191981 */ /* 0x000f28000c1e1900 */
[----:B------:R-:W4:Y:S04]  /*0430*/  @P3 LDG.E R28, desc[UR4][R10.64+0x3c] ;  /* 0x00003c040a1c3981 */ /* 0x000f28000c1e1900 */
[----:B------:R-:W4:Y:S01]  /*0440*/  @P6 LDG.E R27, desc[UR4][R10.64+0x7c] ;  /* 0x00007c040a1b6981 */ /* 0x000f22000c1e1900 */
[----:B--2---:R-:W-:-:S03]  /*0450*/  @!P0 LOP3.LUT R15, R15, R18, RZ, 0x3c, !PT ;  /* 0x000000120f0f8212 */ /* 0x004fc600078e3cff */
[----:B------:R-:W2:Y:S01]  /*0460*/  @!P0 LDG.E R18, desc[UR4][R10.64+0x8] ;  /* 0x000008040a128981 */ /* 0x000ea2000c1e1900 */
[----:B---3--:R-:W-:-:S03]  /*0470*/  @!P0 LOP3.LUT R3, R3, R20, RZ, 0x3c, !PT ;  /* 0x0000001403038212 */ /* 0x008fc600078e3cff */
[----:B------:R-:W3:Y:S01]  /*0480*/  @P1 LDG.E R20, desc[UR4][R10.64+0x24] ;  /* 0x000024040a141981 */ /* 0x000ee2000c1e1900 */
[----:B----4-:R-:W-:-:S03]  /*0490*/  @P1 LOP3.LUT R15, R15, R22, RZ, 0x3c, !PT ;  /* 0x000000160f0f1212 */ /* 0x010fc600078e3cff */
[----:B------:R-:W4:Y:S01]  /*04a0*/  @P2 LDG.E R22, desc[UR4][R10.64+0x38] ;  /* 0x000038040a162981 */ /* 0x000f22000c1e1900 */
[----:B------:R-:W-:-:S03]  /*04b0*/  @P2 LOP3.LUT R15, R15, R26, RZ, 0x3c, !PT ;  /* 0x0000001a0f0f2212 */ /* 0x000fc600078e3cff */
[----:B------:R-:W4:Y:S01]  /*04c0*/  @P4 LDG.E R26, desc[UR4][R10.64+0x50] ;  /* 0x000050040a1a4981 */ /* 0x000f22000c1e1900 */
[----:B------:R-:W-:-:S03]  /*04d0*/  @!P0 LOP3.LUT R4, R4, R21, RZ, 0x3c, !PT ;  /* 0x0000001504048212 */ /* 0x000fc600078e3cff */
[----:B------:R-:W4:Y:S01]  /*04e0*/  @P1 LDG.E R21, desc[UR4][R10.64+0x20] ;  /* 0x000020040a151981 */ /* 0x000f22000c1e1900 */
[----:B------:R-:W-:-:S03]  /*04f0*/  @!P0 LOP3.LUT R2, R2, R23, RZ, 0x3c, !PT ;  /* 0x0000001702028212 */ /* 0x000fc600078e3cff */
[----:B------:R-:W4:Y:S01]  /*0500*/  @P2 LDG.E R23, desc[UR4][R10.64+0x2c] ;  /* 0x00002c040a172981 */ /* 0x000f22000c1e1900 */
[----:B------:R-:W-:-:S03]  /*0510*/  @P1 LOP3.LUT R4, R4, R25, RZ, 0x3c, !PT ;  /* 0x0000001904041212 */ /* 0x000fc600078e3cff */
[----:B------:R-:W4:Y:S01]  /*0520*/  @P2 LDG.E R25, desc[UR4][R10.64+0x34] ;  /* 0x000034040a192981 */ /* 0x000f22000c1e1900 */
[----:B--2---:R-:W-:-:S03]  /*0530*/  @!P0 LOP3.LUT R5, R5, R18, RZ, 0x3c, !PT ;  /* 0x0000001205058212 */ /* 0x004fc600078e3cff */
[----:B------:R-:W2:Y:S01]  /*0540*/  @P1 LDG.E R18, desc[UR4][R10.64+0x1c] ;  /* 0x00001c040a121981 */ /* 0x000ea2000c1e1900 */
[----:B---3--:R-:W-:-:S03]  /*0550*/  @P1 LOP3.LUT R3, R3, R20, RZ, 0x3c, !PT ;  /* 0x0000001403031212 */ /* 0x008fc600078e3cff */
[----:B------:R-:W3:Y:S01]  /*0560*/  @P2 LDG.E R20, desc[UR4][R10.64+0x30] ;  /* 0x000030040a142981 */ /* 0x000ee2000c1e1900 */
[----:B----4-:R-:W-:-:S03]  /*0570*/  @P2 LOP3.LUT R3, R3, R22, RZ, 0x3c, !PT ;  /* 0x0000001603032212 */ /* 0x010fc600078e3cff */
[----:B------:R-:W4:Y:S01]  /*0580*/  @P3 LDG.E R22, desc[UR4][R10.64+0x4c] ;  /* 0x00004c040a163981 */ /* 0x000f22000c1e1900 */
[----:B------:R-:W-:-:S04]  /*0590*/  @P3 LOP3.LUT R15, R15, R28, RZ, 0x3c, !PT ;  /* 0x0000001c0f0f3212 */ /* 0x000fc800078e3cff */
[----:B------:R-:W-:Y:S02]  /*05a0*/  @P4 LOP3.LUT R15, R15, R26, RZ, 0x3c, !PT ;  /* 0x0000001a0f0f4212 */ /* 0x000fe400078e3cff */
[----:B------:R-:W-:Y:S01]  /*05b0*/  @P1 LOP3.LUT R2, R2, R21, RZ, 0x3c, !PT ;  /* 0x0000001502021212 */ /* 0x000fe200078e3cff */
[----:B------:R-:W4:Y:S04]  /*05c0*/  @P5 LDG.E R26, desc[UR4][R10.64+0x64] ;  /* 0x000064040a1a5981 */ /* 0x000f28000c1e1900 */
[----:B------:R-:W4:Y:S01]  /*05d0*/  @P3 LDG.E R21, desc[UR4][R10.64+0x40] ;  /* 0x000040040a153981 */ /* 0x000f22000c1e1900 */
[----:B------:R-:W-:Y:S02]  /*05e0*/  @P2 LOP3.LUT R4, R4, R23, RZ, 0x3c, !PT ;  /* 0x0000001704042212 */ /* 0x000fe400078e3cff */
[----:B------:R-:W-:Y:S01]  /*05f0*/  @P2 LOP3.LUT R2, R2, R25, RZ, 0x3c, !PT ;  /* 0x0000001902022212 */ /* 0x000fe200078e3cff */
[----:B------:R-:W4:Y:S04]  /*0600*/  @P3 LDG.E R23, desc[UR4][R10.64+0x48] ;  /* 0x000048040a173981 */ /* 0x000f28000c1e1900 */
[----:B------:R-:W4:Y:S01]  /*0610*/  @P4 LDG.E R25, desc[UR4][R10.64+0x54] ;  /* 0x000054040a194981 */ /* 0x000f22000c1e1900 */
[----:B--2---:R-:W-:-:S03]  /*0620*/  @P1 LOP3.LUT R5, R5, R18, RZ, 0x3c, !PT ;  /* 0x0000001205051212 */ /* 0x004fc600078e3cff */
[----:B------:R-:W2:Y:S01]  /*0630*/  @P3 LDG.E R18, desc[UR4][R10.64+0x44] ;  /* 0x000044040a123981 */ /* 0x000ea2000c1e1900 */
[----:B---3--:R-:W-:-:S03]  /*0640*/  @P2 LOP3.LUT R5, R5, R20, RZ, 0x3c, !PT ;  /* 0x0000001405052212 */ /* 0x008fc600078e3cff */
[----:B------:R-:W3:Y:S01]  /*0650*/  @P4 LDG.E R20, desc[UR4][R10.64+0x58] ;  /* 0x000058040a144981 */ /* 0x000ee2000c1e1900 */
[----:B----4-:R-:W-:-:S03]  /*0660*/  @P3 LOP3.LUT R3, R3, R22, RZ, 0x3c, !PT ;  /* 0x0000001603033212 */ /* 0x010fc600078e3cff */
[----:B------:R-:W4:Y:S01]  /*0670*/  @P4 LDG.E R22, desc[UR4][R10.64+0x60] ;  /* 0x000060040a164981 */ /* 0x000f22000c1e1900 */
[----:B------:R-:W-:Y:S02]  /*0680*/  LOP3.LUT P0, RZ, R24, 0x80, RZ, 0xc0, !PT ;  /* 0x0000008018ff7812 */ /* 0x000fe4000780c0ff */
[----:B------:R-:W-:Y:S02]  /*0690*/  @P5 LOP3.LUT R15, R15, R26, RZ, 0x3c, !PT ;  /* 0x0000001a0f0f5212 */ /* 0x000fe400078e3cff */
[----:B------:R-:W4:Y:S01]  /*06a0*/  @P6 LDG.E R26, desc[UR4][R10.64+0x78] ;  /* 0x000078040a1a6981 */ /* 0x000f22000c1e1900 */
[----:B------:R-:W-:-:S03]  /*06b0*/  @P3 LOP3.LUT R4, R4, R21, RZ, 0x3c, !PT ;  /* 0x0000001504043212 */ /* 0x000fc600078e3cff */
[----:B------:R-:W4:Y:S01]  /*06c0*/  @P4 LDG.E R21, desc[UR4][R10.64+0x5c] ;  /* 0x00005c040a154981 */ /* 0x000f22000c1e1900 */
[----:B------:R-:W-:-:S03]  /*06d0*/  @P3 LOP3.LUT R2, R2, R23, RZ, 0x3c, !PT ;  /* 0x0000001702023212 */ /* 0x000fc600078e3cff */
[----:B------:R-:W4:Y:S01]  /*06e0*/  @P5 LDG.E R23, desc[UR4][R10.64+0x68] ;  /* 0x000068040a175981 */ /* 0x000f22000c1e1900 */
[----:B------:R-:W-:-:S03]  /*06f0*/  @P4 LOP3.LUT R4, R4, R25, RZ, 0x3c, !PT ;  /* 0x0000001904044212 */ /* 0x000fc600078e3cff */
[----:B------:R-:W4:Y:S01]  /*0700*/  @P5 LDG.E R25, desc[UR4][R10.64+0x70] ;  /* 0x000070040a195981 */ /* 0x000f22000c1e1900 */
[----:B--2---:R-:W-:-:S03]  /*0710*/  @P3 LOP3.LUT R5, R5, R18, RZ, 0x3c, !PT ;  /* 0x0000001205053212 */ /* 0x004fc600078e3cff */
[----:B------:R-:W2:Y:S01]  /*0720*/  @P5 LDG.E R18, desc[UR4][R10.64+0x6c] ;  /* 0x00006c040a125981 */ /* 0x000ea2000c1e1900 */
[----:B---3--:R-:W-:-:S03]  /*0730*/  @P4 LOP3.LUT R5, R5, R20, RZ, 0x3c, !PT ;  /* 0x0000001405054212 */ /* 0x008fc600078e3cff */
[----:B------:R-:W3:Y:S01]  /*0740*/  @P5 LDG.E R20, desc[UR4][R10.64+0x74] ;  /* 0x000074040a145981 */ /* 0x000ee2000c1e1900 */
[----:B----4-:R-:W-:-:S03]  /*0750*/  @P4 LOP3.LUT R3, R3, R22, RZ, 0x3c, !PT ;  /* 0x0000001603034212 */ /* 0x010fc600078e3cff */
[----:B------:R-:W4:Y:S01]  /*0760*/  @P0 LDG.E R22, desc[UR4][R10.64+0x8c] ;  /* 0x00008c040a160981 */ /* 0x000f22000c1e1900 */
[----:B------:R-:W-:-:S03]  /*0770*/  @P6 LOP3.LUT R15, R15, R26, RZ, 0x3c, !PT ;  /* 0x0000001a0f0f6212 */ /* 0x000fc600078e3cff */
        /* <DEDUP_REMOVED lines=13> */
[----:B------:R-:W-:Y:S02]  /*0850*/  @P6 LOP3.LUT R4, R4, R27, RZ, 0x3c, !PT ;  /* 0x0000001b04046212 */ /* 0x000fe400078e3cff */
[----:B------:R-:W-:Y:S02]  /*0860*/  @P6 LOP3.LUT R2, R2, R21, RZ, 0x3c, !PT ;  /* 0x0000001502026212 */ /* 0x000fe400078e3cff */
[----:B------:R-:W-:Y:S02]  /*0870*/  @P0 LOP3.LUT R4, R4, R23, RZ, 0x3c, !PT ;  /* 0x0000001704040212 */ /* 0x000fe400078e3cff */
[----:B------:R-:W-:Y:S02]  /*0880*/  @P0 LOP3.LUT R2, R2, R25, RZ, 0x3c, !PT ;  /* 0x0000001902020212 */ /* 0x000fe400078e3cff */
[----:B--2---:R-:W-:Y:S02]  /*0890*/  @P6 LOP3.LUT R5, R5, R18, RZ, 0x3c, !PT ;  /* 0x0000001205056212 */ /* 0x004fe400078e3cff */
[----:B---3--:R-:W-:-:S02]  /*08a0*/  @P6 LOP3.LUT R3, R3, R20, RZ, 0x3c, !PT ;  /* 0x0000001403036212 */ /* 0x008fc400078e3cff */
[----:B----4-:R-:W-:Y:S02]  /*08b0*/  @P0 LOP3.LUT R5, R5, R22, RZ, 0x3c, !PT ;  /* 0x0000001605050212 */ /* 0x010fe400078e3cff */
[----:B------:R-:W-:Y:S02]  /*08c0*/  @P0 LOP3.LUT R3, R3, R26, RZ, 0x3c, !PT ;  /* 0x0000001a03030212 */ /* 0x000fe400078e3cff */
[----:B------:R-:W-:-:S13]  /*08d0*/  R2P PR, R24.B1, 0x7f ;  /* 0x0000007f18007804 */ /* 0x000fda0000001000 */
[----:B------:R-:W2:Y:S04]  /*08e0*/  @P0 LDG.E R18, desc[UR4][R10.64+0xa0] ;  /* 0x0000a0040a120981 */ /* 0x000ea8000c1e1900 */
[----:B------:R-:W3:Y:S04]  /*08f0*/  @P1 LDG.E R22, desc[UR4][R10.64+0xb4] ;  /* 0x0000b4040a161981 */ /* 0x000ee8000c1e1900 */
[----:B------:R-:W4:Y:S04]  /*0900*/  @P2 LDG.E R26, desc[UR4][R10.64+0xc8] ;  /* 0x0000c8040a1a2981 */ /* 0x000f28000c1e1900 */
[----:B------:R-:W4:Y:S04]  /*0910*/  @P3 LDG.E R28, desc[UR4][R10.64+0xdc] ;  /* 0x0000dc040a1c3981 */ /* 0x000f28000c1e1900 */
[----:B------:R-:W4:Y:S04]  /*0920*/  @P0 LDG.E R23, desc[UR4][R10.64+0xa4] ;  /* 0x0000a4040a170981 */ /* 0x000f28000c1e1900 */
[----:B------:R-:W4:Y:S04]  /*0930*/  @P0 LDG.E R20, desc[UR4][R10.64+0xa8] ;  /* 0x0000a8040a140981 */ /* 0x000f28000c1e1900 */
[----:B------:R-:W4:Y:S04]  /*0940*/  @P4 LDG.E R25, desc[UR4][R10.64+0xf0] ;  /* 0x0000f0040a194981 */ /* 0x000f28000c1e1900 */
        /* <DEDUP_REMOVED lines=21> */
[----:B------:R-:W-:Y:S02]  /*0aa0*/  LOP3.LUT P0, RZ, R24, 0x8000, RZ, 0xc0, !PT ;  /* 0x0000800018ff7812 */ /* 0x000fe4000780c0ff */
[----:B----4-:R-:W-:Y:S01]  /*0ab0*/  @P5 LOP3.LUT R15, R15, R26, RZ, 0x3c, !PT ;  /* 0x0000001a0f0f5212 */ /* 0x010fe200078e3cff */
[----:B------:R-:W4:Y:S04]  /*0ac0*/  @P3 LDG.E R24, desc[UR4][R10.64+0xe4] ;  /* 0x0000e4040a183981 */ /* 0x000f28000c1e1900 */
[----:B------:R-:W2:Y:S01]  /*0ad0*/  @P6 LDG.E R26, desc[UR4][R10.64+0x118] ;  /* 0x000118040a1a6981 */ /* 0x000ea2000c1e1900 */
        /* <DEDUP_REMOVED lines=8> */
[----:B---3--:R-:W-:-:S03]  /*0b60*/  @P2 LOP3.LUT R3, R3, R22, RZ, 0x3c, !PT ;  /* 0x0000001603032212 */ /* 0x008fc600078e3cff */
[----:B------:R-:W3:Y:S01]  /*0b70*/  @P4 LDG.E R22, desc[UR4][R10.64+0x100] ;  /* 0x000100040a164981 */ /* 0x000ee2000c1e1900 */
[----:B--2---:R-:W-:-:S03]  /*0b80*/  @P6 LOP3.LUT R15, R15, R26, RZ, 0x3c, !PT ;  /* 0x0000001a0f0f6212 */ /* 0x004fc600078e3cff */
[----:B------:R-:W2:Y:S01]  /*0b90*/  @P0 LDG.E R26, desc[UR4][R10.64+0x12c] ;  /* 0x00012c040a1a0981 */ /* 0x000ea2000c1e1900 */
[----:B----4-:R-:W-:-:S03]  /*0ba0*/  @P2 LOP3.LUT R2, R2, R23, RZ, 0x3c, !PT ;  /* 0x0000001702022212 */ /* 0x010fc600078e3cff */
[----:B------:R-:W4:Y:S01]  /*0bb0*/  @P4 LDG.E R23, desc[UR4][R10.64+0xfc] ;  /* 0x0000fc040a174981 */ /* 0x000f22000c1e1900 */
[----:B------:R-:W-:-:S03]  /*0bc0*/  @P2 LOP3.LUT R5, R5, R20, RZ, 0x3c, !PT ;  /* 0x0000001405052212 */ /* 0x000fc600078e3cff */
[----:B------:R-:W4:Y:S01]  /*0bd0*/  @P4 LDG.E R20, desc[UR4][R10.64+0xf8] ;  /* 0x0000f8040a144981 */ /* 0x000f22000c1e1900 */
[----:B------:R-:W-:Y:S02]  /*0be0*/  @P3 LOP3.LUT R2, R2, R27, RZ, 0x3c, !PT ;  /* 0x0000001b02023212 */ /* 0x000fe400078e3cff */
[----:B------:R-:W-:Y:S01]  /*0bf0*/  @P3 LOP3.LUT R4, R4, R25, RZ, 0x3c, !PT ;  /* 0x0000001904043212 */ /* 0x000fe200078e3cff */
[----:B------:R-:W4:Y:S01]  /*0c00*/  @P5 LDG.E R27, desc[UR4][R10.64+0x110] ;  /* 0x000110040a1b5981 */ /* 0x000f22000c1e1900 */
[----:B------:R-:W-:-:S03]  /*0c10*/  @P3 LOP3.LUT R5, R5, R24, RZ, 0x3c, !PT ;  /* 0x0000001805053212 */ /* 0x000fc600078e3cff */
[----:B------:R-:W4:Y:S04]  /*0c20*/  @P5 LDG.E R25, desc[UR4][R10.64+0x108] ;  /* 0x000108040a195981 */ /* 0x000f28000c1e1900 */
        /* <DEDUP_REMOVED lines=19> */
[----:B------:R-:W-:-:S05]  /*0d60*/  VIADD R19, R19, 0x10 ;  /* 0x0000001013137836 */ /* 0x000fca0000000000 */
[----:B------:R-:W-:Y:S02]  /*0d70*/  ISETP.NE.AND P1, PT, R19, 0x20, PT ;  /* 0x000000201300780c */ /* 0x000fe40003f25270 */
[----:B------:R-:W-:Y:S02]  /*0d80*/  @P5 LOP3.LUT R3, R3, R18, RZ, 0x3c, !PT ;  /* 0x0000001203035212 */ /* 0x000fe400078e3cff */
[----:B------:R-:W-:Y:S02]  /*0d90*/  @P6 LOP3.LUT R4, R4, R21, RZ, 0x3c, !PT ;  /* 0x0000001504046212 */ /* 0x000fe400078e3cff */
[----:B---3--:R-:W-:-:S04]  /*0da0*/  @P6 LOP3.LUT R3, R3, R22, RZ, 0x3c, !PT ;  /* 0x0000001603036212 */ /* 0x008fc800078e3cff */
[----:B--2---:R-:W-:Y:S02]  /*0db0*/  @P0 LOP3.LUT R3, R3, R26, RZ, 0x3c, !PT ;  /* 0x0000001a03030212 */ /* 0x004fe400078e3cff */
[----:B----4-:R-:W-:Y:S02]  /*0dc0*/  @P6 LOP3.LUT R2, R2, R23, RZ, 0x3c, !PT ;  /* 0x0000001702026212 */ /* 0x010fe400078e3cff */
[----:B------:R-:W-:Y:S02]  /*0dd0*/  @P6 LOP3.LUT R5, R5, R20, RZ, 0x3c, !PT ;  /* 0x0000001405056212 */ /* 0x000fe400078e3cff */
[----:B------:R-:W-:Y:S02]  /*0de0*/  @P0 LOP3.LUT R2, R2, R27, RZ, 0x3c, !PT ;  /* 0x0000001b02020212 */ /* 0x000fe400078e3cff */
[----:B------:R-:W-:Y:S02]  /*0df0*/  @P0 LOP3.LUT R4, R4, R25, RZ, 0x3c, !PT ;  /* 0x0000001904040212 */ /* 0x000fe400078e3cff */
[----:B------:R-:W-:Y:S01]  /*0e00*/  @P0 LOP3.LUT R5, R5, R24, RZ, 0x3c, !PT ;  /* 0x0000001805050212 */ /* 0x000fe200078e3cff */
[----:B------:R-:W-:Y:S06]  /*0e10*/  @P1 BRA `(.L_x_35) ;  /* 0xfffffff400481947 */ /* 0x000fec000383ffff */
[----:B------:R-:W-:-:S05]  /*0e20*/  VIADD R17, R17, 0x1 ;  /* 0x0000000111117836 */ /* 0x000fca0000000000 */
[----:B------:R-:W-:-:S13]  /*0e30*/  ISETP.NE.AND P0, PT, R17, 0x5, PT ;  /* 0x000000051100780c */ /* 0x000fda0003f05270 */
[----:B------:R-:W-:Y:S05]  /*0e40*/  @P0 BRA `(.L_x_36) ;  /* 0xfffffff400300947 */ /* 0x000fea000383ffff */
[----:B------:R1:W-:Y:S01]  /*0e50*/  STG.E.64 desc[UR4][R6.64+0x8], R4 ;  /* 0x0000080406007986 */ /* 0x0003e2000c101b04 */
[----:B------:R-:W-:Y:S01]  /*0e60*/  VIADD R14, R14, 0x1 ;  /* 0x000000010e0e7836 */ /* 0x000fe20000000000 */
[----:B------:R-:W-:Y:S02]  /*0e70*/  LOP3.LUT R11, R13, 0x3, RZ, 0xc0, !PT ;  /* 0x000000030d0b7812 */ /* 0x000fe400078ec0ff */
[----:B------:R1:W-:Y:S02]  /*0e80*/  STG.E.64 desc[UR4][R6.64+0x10], R2 ;  /* 0x0000100206007986 */ /* 0x0003e4000c101b04 */
[----:B------:R-:W-:Y:S02]  /*0e90*/  ISETP.GE.U32.AND P0, PT, R14, R11, PT ;  /* 0x0000000b0e00720c */ /* 0x000fe40003f06070 */
[----:B------:R1:W-:Y:S11]  /*0ea0*/  STG.E desc[UR4][R6.64+0x4], R15 ;  /* 0x0000040f06007986 */ /* 0x0003f6000c101904 */
[----:B------:R-:W-:Y:S05]  /*0eb0*/  @!P0 BRA `(.L_x_37) ;  /* 0xfffffff400048947 */ /* 0x000fea000383ffff */
.L_x_34:
[----:B------:R-:W-:Y:S05]  /*0ec0*/  BSYNC.RECONVERGENT B1 ;  /* 0x0000000000017941 */ /* 0x000fea0003800200 */
.L_x_33:
[C---:B------:R-:W-:Y:S01]  /*0ed0*/  ISETP.GT.U32.AND P0, PT, R13.reuse, 0x3, PT ;  /* 0x000000030d00780c */ /* 0x040fe20003f04070 */
[----:B------:R-:W-:Y:S01]  /*0ee0*/  VIADD R12, R12, 0x1 ;  /* 0x000000010c0c7836 */ /* 0x000fe20000000000 */
[--C-:B------:R-:W-:Y:S02]  /*0ef0*/  SHF.R.U64 R13, R13, 0x2, R0.reuse ;  /* 0x000000020d0d7819 */ /* 0x100fe40000001200 */
[----:B------:R-:W-:Y:S02]  /*0f00*/  ISETP.GT.U32.AND.EX P0, PT, R0, RZ, PT, P0 ;  /* 0x000000ff0000720c */ /* 0x000fe40003f04100 */
[----:B------:R-:W-:-:S11]  /*0f10*/  SHF.R.U32.HI R0, RZ, 0x2, R0 ;  /* 0x00000002ff007819 */ /* 0x000fd60000011600 */
[----:B------:R-:W-:Y:S05]  /*0f20*/  @P0 BRA `(.L_x_38) ;  /* 0xfffffff000c80947 */ /* 0x000fea000383ffff */
.L_x_32:
[----:B------:R-:W-:Y:S05]  /*0f30*/  BSYNC.RECONVERGENT B0 ;  /* 0x0000000000007941 */ /* 0x000fea0003800200 */
.L_x_31:
[----:B------:R-:W-:Y:S04]  /*0f40*/  STG.E.64 desc[UR4][R6.64+0x18], RZ ;  /* 0x000018ff06007986 */ /* 0x000fe8000c101b04 */
[----:B------:R-:W-:Y:S04]  /*0f50*/  STG.E desc[UR4][R6.64+0x20], RZ ;  /* 0x000020ff06007986 */ /* 0x000fe8000c101904 */
[----:B------:R-:W-:Y:S01]  /*0f60*/  STG.E.64 desc[UR4][R6.64+0x28], RZ ;  /* 0x000028ff06007986 */ /* 0x000fe2000c101b04 */
[----:B------:R-:W-:Y:S05]  /*0f70*/  EXIT ;  /* 0x000000000000794d */ /* 0x000fea0003800000 */
.L_x_39:
        /* <DEDUP_REMOVED lines=16> */
.L_x_49:


//--------------------- .nv.global.init           --------------------------
	.section	.nv.global.init,"aw",@progbits
	.align	4
.nv.global.init:
	.type		mrg32k3aM1SubSeq,@object
	.size		mrg32k3aM1SubSeq,(mrg32k3aM2SubSeq - mrg32k3aM1SubSeq)
mrg32k3aM1SubSeq:
        /*0000*/ 	.byte	0x0b, 0xcc, 0xee, 0x04, 0x73, 0x29, 0x8b, 0x6f, 0xf6, 0x53, 0x03, 0xf6, 0x23, 0xf6, 0xea, 0xda
        /* <DEDUP_REMOVED lines=125> */
	.type		mrg32k3aM2SubSeq,@object
	.size		mrg32k3aM2SubSeq,(mrg32k3aM1 - mrg32k3aM2SubSeq)
mrg32k3aM2SubSeq:
        /* <DEDUP_REMOVED lines=126> */
	.type		mrg32k3aM1,@object
	.size		mrg32k3aM1,(mrg32k3aM1Seq - mrg32k3aM1)
mrg32k3aM1:
        /* <DEDUP_REMOVED lines=144> */
	.type		mrg32k3aM1Seq,@object
	.size		mrg32k3aM1Seq,(mrg32k3aM2 - mrg32k3aM1Seq)
mrg32k3aM1Seq:
        /* <DEDUP_REMOVED lines=144> */
	.type		mrg32k3aM2,@object
	.size		mrg32k3aM2,(mrg32k3aM2Seq - mrg32k3aM2)
mrg32k3aM2:
        /* <DEDUP_REMOVED lines=144> */
	.type		mrg32k3aM2Seq,@object
	.size		mrg32k3aM2Seq,(precalc_xorwow_matrix - mrg32k3aM2Seq)
mrg32k3aM2Seq:
        /* <DEDUP_REMOVED lines=144> */
	.type		precalc_xorwow_matrix,@object
	.size		precalc_xorwow_matrix,(precalc_xorwow_offset_matrix - precalc_xorwow_matrix)
precalc_xorwow_matrix:
        /* <DEDUP_REMOVED lines=6400> */
	.type		precalc_xorwow_offset_matrix,@object
	.size		precalc_xorwow_offset_matrix,(.L_1 - precalc_xorwow_offset_matrix)
precalc_xorwow_offset_matrix:
        /* <DEDUP_REMOVED lines=6400> */
.L_1:


//--------------------- .nv.shared.reserved.0     --------------------------
	.section	.nv.shared.reserved.0,"aw",@nobits
	.weak		__nv_reservedSMEM_offset_0_alias
	.size		__nv_reservedSMEM_offset_0_alias, 0, 64
	.other		__nv_reservedSMEM_offset_0_alias,@"STO_CUDA_RESERVED_SHARED STV_DEFAULT"
__nv_reservedSMEM_offset_0_alias:
	.zero		0
	.zero		64


//--------------------- .nv.constant0._Z21eliminar_rompecabezasPcPiS0_ --------------------------
	.section	.nv.constant0._Z21eliminar_rompecabezasPcPiS0_,"a",@progbits
	.sectionflags	@""
	.align	4
.nv.constant0._Z21eliminar_rompecabezasPcPiS0_:
	.zero		920


//--------------------- .nv.constant0._Z12eliminar_tntPcPiS0_ --------------------------
	.section	.nv.constant0._Z12eliminar_tntPcPiS0_,"a",@progbits
	.sectionflags	@""
	.align	4
.nv.constant0._Z12eliminar_tntPcPiS0_:
	.zero		920


//--------------------- .nv.constant0._Z14eliminar_bombaPcPiS0_i --------------------------
	.section	.nv.constant0._Z14eliminar_bombaPcPiS0_i,"a",@progbits
	.sectionflags	@""
	.align	4
.nv.constant0._Z14eliminar_bombaPcPiS0_i:
	.zero		924


//--------------------- .nv.constant0._Z15colocar_fichaEXPcPiS0_P17curandStateXORWOW --------------------------
	.section	.nv.constant0._Z15colocar_fichaEXPcPiS0_P17curandStateXORWOW,"a",@progbits
	.sectionflags	@""
	.align	4
.nv.constant0._Z15colocar_fichaEXPcPiS0_P17curandStateXORWOW:
	.zero		928


//--------------------- .nv.constant0._Z15eliminar_fichasPcPiS0_ --------------------------
	.section	.nv.constant0._Z15eliminar_fichasPcPiS0_,"a",@progbits
	.sectionflags	@""
	.align	4
.nv.constant0._Z15eliminar_fichasPcPiS0_:
	.zero		920


//--------------------- .nv.constant0._Z12bajar_fichasPc --------------------------
	.section	.nv.constant0._Z12bajar_fichasPc,"a",@progbits
	.sectionflags	@""
	.align	4
.nv.constant0._Z12bajar_fichasPc:
	.zero		904


//--------------------- .nv.constant0._Z14generar_fichasPcP17curandStateXORWOWPi --------------------------
	.section	.nv.constant0._Z14generar_fichasPcP17curandStateXORWOWPi,"a",@progbits
	.sectionflags	@""
	.align	4
.nv.constant0._Z14generar_fichasPcP17curandStateXORWOWPi:
	.zero		920


//--------------------- .nv.constant0._Z12setup_kernelP17curandStateXORWOWm --------------------------
	.section	.nv.constant0._Z12setup_kernelP17curandStateXORWOWm,"a",@progbits
	.sectionflags	@""
	.align	4
.nv.constant0._Z12setup_kernelP17curandStateXORWOWm:
	.zero		912


//--------------------- SYMBOLS --------------------------

	.type		.nv.reservedSmem.offset0,@object
	.size		.nv.reservedSmem.offset0,0x4
